// auto-generated by cutlass_sweep.gemm — config: {"arch": "sm_90", "cluster_m": 1, "cluster_n": 2, "dtype": "int8", "stages": 4, "tile_k": 128, "tile_m": 256, "tile_n": 256}
#include "cutlass/cutlass.h"
#include "cutlass/gemm/collective/collective_builder.hpp"
#include "cutlass/gemm/device/gemm_universal_adapter.h"
#include "cutlass/gemm/kernel/gemm_universal.hpp"
#include "cutlass/epilogue/collective/collective_builder.hpp"

using ElemA = int8_t;
using ElemB = int8_t;
using ElemCD = int8_t;
using Acc  = int32_t;
using TileShape    = cute::Shape<cute::_256, cute::_256, cute::_128>;
using ClusterShape = cute::Shape<cute::_1, cute::_2, cute::_1>;

using CollectiveEpilogue = typename cutlass::epilogue::collective::CollectiveBuilder<
    cutlass::arch::Sm90, cutlass::arch::OpClassTensorOp,
    TileShape, ClusterShape,
    cutlass::epilogue::collective::EpilogueTileAuto,
    Acc, Acc,
    ElemCD, cutlass::layout::RowMajor, 128 / cutlass::sizeof_bits<ElemCD>::value,
    ElemCD, cutlass::layout::RowMajor, 128 / cutlass::sizeof_bits<ElemCD>::value,
    cutlass::epilogue::collective::EpilogueScheduleAuto
  >::CollectiveOp;

using CollectiveMainloop = typename cutlass::gemm::collective::CollectiveBuilder<
    cutlass::arch::Sm90, cutlass::arch::OpClassTensorOp,
    ElemA, cutlass::layout::RowMajor, 128 / cutlass::sizeof_bits<ElemA>::value,
    ElemB, cutlass::layout::ColumnMajor, 128 / cutlass::sizeof_bits<ElemB>::value,
    Acc,
    TileShape, ClusterShape,
    cutlass::gemm::collective::StageCount<4>,
    cutlass::gemm::collective::KernelScheduleAuto
  >::CollectiveOp;

using GemmKernel = cutlass::gemm::kernel::GemmUniversal<
    cute::Shape<int,int,int,int>,
    CollectiveMainloop,
    CollectiveEpilogue
>;
using Gemm = cutlass::gemm::device::GemmUniversalAdapter<GemmKernel>;

// Force the device kernel symbol into the cubin without needing a host main.
auto* _anchor = &cutlass::device_kernel<GemmKernel>;


// ===== COMPILED SASS (sm_90a) =====

	.target	sm_90a

	.elftype	@"ET_EXEC"


//--------------------- .note.nv.tkinfo           --------------------------
	.section	.note.nv.tkinfo,"",@"SHT_NOTE"
	.sectionflags	@"SHF_NOTE_NV_TKINFO"
	.tkinfo
        /*0018*/ 	.word	0x00000002
        /*0030*/ 	.string	""
        /*0030*/ 	.string	"ptxas"
        /*0030*/ 	.string	"Cuda compilation tools, release 13.0, V13.0.88"
        /*0030*/ 	.string	"Build cuda_13.0.r13.0/compiler.36424714_0"
        /*0030*/ 	.string	"-arch sm_90a -m 64 "



//--------------------- .note.nv.cuinfo           --------------------------
	.section	.note.nv.cuinfo,"",@"SHT_NOTE"
	.sectionflags	@"SHF_NOTE_NV_CUINFO"
        /*0018*/ 	.short	0x0002
        /*001a*/ 	.short	0x005a
        /*001c*/ 	.short	0x0082
	.zero		2


//--------------------- .nv.info                  --------------------------
	.section	.nv.info,"",@"SHT_CUDA_INFO"
	.align	4


	//----- nvinfo : EIATTR_REGCOUNT
	.align		4
        /*0000*/ 	.byte	0x04, 0x2f
        /*0002*/ 	.short	(.L_15 - .L_14)
	.align		4
.L_14:
        /*0004*/ 	.word	index@(_ZN7cutlass13device_kernelINS_4gemm6kernel13GemmUniversalIN4cute5tupleIJiiiiEEENS1_10collective13CollectiveMmaINS1_34MainloopSm90TmaGmmaWarpSpecializedILi4ENS5_IJNS4_1CILi1EEENSA_ILi2EEESB_EEENS1_35KernelTmaWarpSpecializedCooperativeEEENS5_IJNSA_ILi256EEESG_NSA_ILi128EEEEEEaNS5_IJlSB_lEEEaSJ_NS4_8TiledMMAINS4_8MMA_AtomIJNS4_4SM904GMMA27MMA_64x256x32_S32S8S8_SS_TNEEEENS4_6LayoutINS5_IJSC_SB_SB_EEENS5_IJSB_NSA_ILi0EEESS_EEEEENS5_IJNS4_10UnderscoreESV_SV_EEEEENS4_23SM90_TMA_LOAD_MULTICASTENS4_14ComposedLayoutINS4_7SwizzleILi3ELi4ELi3EEENS4_18smem_ptr_flag_bitsILi8EEENSQ_INS5_IJNSA_ILi8EEESH_EEENS5_IJSH_SB_EEEEEEEvNS4_8identityENS4_13SM90_TMA_LOADES18_vS19_EENS_8epilogue10collective6detail29Sm90TmaWarpSpecializedAdapterINS1D_15DefaultEpilogueIaSJ_SJ_NS1C_6thread17LinearCombinationIaLi1EiiLNS1H_9ScaleType4KindE0ELNS_15FloatRoundStyleE2EaEENS1_15EpilogueDefaultEEEEEvvEEEEvNT_6ParamsE)
        /*0008*/ 	.word	0x000000a8


	//----- nvinfo : EIATTR_FRAME_SIZE
	.align		4
.L_15:
        /*000c*/ 	.byte	0x04, 0x11
        /*000e*/ 	.short	(.L_17 - .L_16)
	.align		4
.L_16:
        /*0010*/ 	.word	index@(_ZN7cutlass13device_kernelINS_4gemm6kernel13GemmUniversalIN4cute5tupleIJiiiiEEENS1_10collective13CollectiveMmaINS1_34MainloopSm90TmaGmmaWarpSpecializedILi4ENS5_IJNS4_1CILi1EEENSA_ILi2EEESB_EEENS1_35KernelTmaWarpSpecializedCooperativeEEENS5_IJNSA_ILi256EEESG_NSA_ILi128EEEEEEaNS5_IJlSB_lEEEaSJ_NS4_8TiledMMAINS4_8MMA_AtomIJNS4_4SM904GMMA27MMA_64x256x32_S32S8S8_SS_TNEEEENS4_6LayoutINS5_IJSC_SB_SB_EEENS5_IJSB_NSA_ILi0EEESS_EEEEENS5_IJNS4_10UnderscoreESV_SV_EEEEENS4_23SM90_TMA_LOAD_MULTICASTENS4_14ComposedLayoutINS4_7SwizzleILi3ELi4ELi3EEENS4_18smem_ptr_flag_bitsILi8EEENSQ_INS5_IJNSA_ILi8EEESH_EEENS5_IJSH_SB_EEEEEEEvNS4_8identityENS4_13SM90_TMA_LOADES18_vS19_EENS_8epilogue10collective6detail29Sm90TmaWarpSpecializedAdapterINS1D_15DefaultEpilogueIaSJ_SJ_NS1C_6thread17LinearCombinationIaLi1EiiLNS1H_9ScaleType4KindE0ELNS_15FloatRoundStyleE2EaEENS1_15EpilogueDefaultEEEEEvvEEEEvNT_6ParamsE)
        /*0014*/ 	.word	0x00000788


	//----- nvinfo : EIATTR_MIN_STACK_SIZE
	.align		4
.L_17:
        /*0018*/ 	.byte	0x04, 0x12
        /*001a*/ 	.short	(.L_19 - .L_18)
	.align		4
.L_18:
        /*001c*/ 	.word	index@(_ZN7cutlass13device_kernelINS_4gemm6kernel13GemmUniversalIN4cute5tupleIJiiiiEEENS1_10collective13CollectiveMmaINS1_34MainloopSm90TmaGmmaWarpSpecializedILi4ENS5_IJNS4_1CILi1EEENSA_ILi2EEESB_EEENS1_35KernelTmaWarpSpecializedCooperativeEEENS5_IJNSA_ILi256EEESG_NSA_ILi128EEEEEEaNS5_IJlSB_lEEEaSJ_NS4_8TiledMMAINS4_8MMA_AtomIJNS4_4SM904GMMA27MMA_64x256x32_S32S8S8_SS_TNEEEENS4_6LayoutINS5_IJSC_SB_SB_EEENS5_IJSB_NSA_ILi0EEESS_EEEEENS5_IJNS4_10UnderscoreESV_SV_EEEEENS4_23SM90_TMA_LOAD_MULTICASTENS4_14ComposedLayoutINS4_7SwizzleILi3ELi4ELi3EEENS4_18smem_ptr_flag_bitsILi8EEENSQ_INS5_IJNSA_ILi8EEESH_EEENS5_IJSH_SB_EEEEEEEvNS4_8identityENS4_13SM90_TMA_LOADES18_vS19_EENS_8epilogue10collective6detail29Sm90TmaWarpSpecializedAdapterINS1D_15DefaultEpilogueIaSJ_SJ_NS1C_6thread17LinearCombinationIaLi1EiiLNS1H_9ScaleType4KindE0ELNS_15FloatRoundStyleE2EaEENS1_15EpilogueDefaultEEEEEvvEEEEvNT_6ParamsE)
        /*0020*/ 	.word	0x00000788
.L_19:


//--------------------- .nv.compat                --------------------------
	.section	.nv.compat,"",@"SHT_CUDA_COMPAT_INFO"
	.align	4
        /*0000*/ 	.byte	0x02, 0x09, 0x01, 0x00, 0x02, 0x02, 0x04, 0x00, 0x02, 0x05, 0x05, 0x00, 0x03, 0x07, 0x01, 0x01
        /*0010*/ 	.byte	0x02, 0x03, 0x01, 0x00, 0x02, 0x06, 0x01, 0x00, 0x04, 0x0b, 0x08, 0x00, 0x00, 0x00, 0x00, 0x00
        /*0020*/ 	.byte	0x00, 0x00, 0x00, 0x00


//--------------------- .nv.info._ZN7cutlass13device_kernelINS_4gemm6kernel13GemmUniversalIN4cute5tupleIJiiiiEEENS1_10collective13CollectiveMmaINS1_34MainloopSm90TmaGmmaWarpSpecializedILi4ENS5_IJNS4_1CILi1EEENSA_ILi2EEESB_EEENS1_35KernelTmaWarpSpecializedCooperativeEEENS5_IJNSA_ILi256EEESG_NSA_ILi128EEEEEEaNS5_IJlSB_lEEEaSJ_NS4_8TiledMMAINS4_8MMA_AtomIJNS4_4SM904GMMA27MMA_64x256x32_S32S8S8_SS_TNEEEENS4_6LayoutINS5_IJSC_SB_SB_EEENS5_IJSB_NSA_ILi0EEESS_EEEEENS5_IJNS4_10UnderscoreESV_SV_EEEEENS4_23SM90_TMA_LOAD_MULTICASTENS4_14ComposedLayoutINS4_7SwizzleILi3ELi4ELi3EEENS4_18smem_ptr_flag_bitsILi8EEENSQ_INS5_IJNSA_ILi8EEESH_EEENS5_IJSH_SB_EEEEEEEvNS4_8identityENS4_13SM90_TMA_LOADES18_vS19_EENS_8epilogue10collective6detail29Sm90TmaWarpSpecializedAdapterINS1D_15DefaultEpilogueIaSJ_SJ_NS1C_6thread17LinearCombinationIaLi1EiiLNS1H_9ScaleType4KindE0ELNS_15FloatRoundStyleE2EaEENS1_15EpilogueDefaultEEEEEvvEEEEvNT_6ParamsE --------------------------
	.section	.nv.info._ZN7cutlass13device_kernelINS_4gemm6kernel13GemmUniversalIN4cute5tupleIJiiiiEEENS1_10collective13CollectiveMmaINS1_34MainloopSm90TmaGmmaWarpSpecializedILi4ENS5_IJNS4_1CILi1EEENSA_ILi2EEESB_EEENS1_35KernelTmaWarpSpecializedCooperativeEEENS5_IJNSA_ILi256EEESG_NSA_ILi128EEEEEEaNS5_IJlSB_lEEEaSJ_NS4_8TiledMMAINS4_8MMA_AtomIJNS4_4SM904GMMA27MMA_64x256x32_S32S8S8_SS_TNEEEENS4_6LayoutINS5_IJSC_SB_SB_EEENS5_IJSB_NSA_ILi0EEESS_EEEEENS5_IJNS4_10UnderscoreESV_SV_EEEEENS4_23SM90_TMA_LOAD_MULTICASTENS4_14ComposedLayoutINS4_7SwizzleILi3ELi4ELi3EEENS4_18smem_ptr_flag_bitsILi8EEENSQ_INS5_IJNSA_ILi8EEESH_EEENS5_IJSH_SB_EEEEEEEvNS4_8identityENS4_13SM90_TMA_LOADES18_vS19_EENS_8epilogue10collective6detail29Sm90TmaWarpSpecializedAdapterINS1D_15DefaultEpilogueIaSJ_SJ_NS1C_6thread17LinearCombinationIaLi1EiiLNS1H_9ScaleType4KindE0ELNS_15FloatRoundStyleE2EaEENS1_15EpilogueDefaultEEEEEvvEEEEvNT_6ParamsE,"",@"SHT_CUDA_INFO"
	.sectionflags	@""
	.align	4


	//----- nvinfo : EIATTR_CUDA_API_VERSION
	.align		4
        /*0000*/ 	.byte	0x04, 0x37
        /*0002*/ 	.short	(.L_21 - .L_20)
.L_20:
        /*0004*/ 	.word	0x00000082


	//----- nvinfo : EIATTR_KPARAM_INFO
	.align		4
.L_21:
        /*0008*/ 	.byte	0x04, 0x17
        /*000a*/ 	.short	(.L_23 - .L_22)
.L_22:
        /*000c*/ 	.word	0x00000000
        /*0010*/ 	.short	0x0000
        /*0012*/ 	.short	0x0070
        /*0014*/ 	.byte	0x00, 0xf0, 0x01, 0x10


	//----- nvinfo : EIATTR_SPARSE_MMA_MASK
	.align		4
.L_23:
        /*0018*/ 	.byte	0x03, 0x50
        /*001a*/ 	.short	0x0000


	//----- nvinfo : EIATTR_MAXREG_COUNT
	.align		4
        /*001c*/ 	.byte	0x03, 0x1b
        /*001e*/ 	.short	0x00a8


	//----- nvinfo : EIATTR_NUM_BARRIERS
	.align		4
        /*0020*/ 	.byte	0x02, 0x4c
        /*0022*/ 	.byte	0x01
	.zero		1


	//----- nvinfo : EIATTR_EXTERNS
	.align		4
        /*0024*/ 	.byte	0x04, 0x0f
        /*0026*/ 	.short	(.L_25 - .L_24)


	//   ....[0]....
	.align		4
.L_24:
        /*0028*/ 	.word	index@(__assertfail)


	//----- nvinfo : EIATTR_ANNOTATIONS
	.align		4
.L_25:
        /*002c*/ 	.byte	0x04, 0x55
        /*002e*/ 	.short	(.L_27 - .L_26)


	//   ....[0]....
.L_26:
        /*0030*/ 	.word	0x00000001
        /*0034*/ 	.byte	0x90, 0x09, 0x00, 0x00, 0x01, 0x00, 0x00, 0x00, 0xa0, 0x09, 0x00, 0x00, 0x01, 0x00, 0x00, 0x00
        /* <DEDUP_REMOVED lines=717> */
        /*2d14*/ 	.byte	0x00, 0x7d, 0x01, 0x00, 0x01, 0x00, 0x00, 0x00, 0x20, 0x7d, 0x01, 0x00


	//----- nvinfo : EIATTR_MERCURY_ISA_VERSION
	.align		4
.L_27:
        /*2d20*/ 	.byte	0x03, 0x5f
        /*2d22*/ 	.short	0x0101


	//----- nvinfo : EIATTR_INT_WARP_WIDE_INSTR_OFFSETS
	.align		4
        /*2d24*/ 	.byte	0x04, 0x31
        /*2d26*/ 	.short	(.L_29 - .L_28)


	//   ....[0]....
.L_28:
        /*2d28*/ 	.word	0x00000550


	//   ....[1]....
        /*2d2c*/ 	.word	0x00000600


	//   ....[2]....
        /*2d30*/ 	.word	0x000006e0


	//   ....[3]....
        /*2d34*/ 	.word	0x00008f80


	//----- nvinfo : EIATTR_COOP_GROUP_MASK_REGIDS
	.align		4
.L_29:
        /*2d38*/ 	.byte	0x04, 0x29
        /*2d3a*/ 	.short	(.L_31 - .L_30)


	//   ....[0]....
.L_30:
        /*2d3c*/ 	.word	0xffffffff


	//   ....[1]....
        /*2d40*/ 	.word	0xffffffff


	//   ....[2]....
        /*2d44*/ 	.word	0xffffffff


	//   ....[3]....
        /*2d48*/ 	.word	0xffffffff


	//   ....[4]....
        /*2d4c*/ 	.word	0xffffffff


	//   ....[5]....
        /*2d50*/ 	.word	0xffffffff


	//----- nvinfo : EIATTR_COOP_GROUP_INSTR_OFFSETS
	.align		4
.L_31:
        /*2d54*/ 	.byte	0x04, 0x28
        /*2d56*/ 	.short	(.L_33 - .L_32)


	//   ....[0]....
.L_32:
        /*2d58*/ 	.word	0x00000070


	//   ....[1]....
        /*2d5c*/ 	.word	0x00000080


	//   ....[2]....
        /*2d60*/ 	.word	0x000001a0


	//   ....[3]....
        /*2d64*/ 	.word	0x000003c0


	//   ....[4]....
        /*2d68*/ 	.word	0x000007d0


	//   ....[5]....
        /*2d6c*/ 	.word	0x000013a0


	//----- nvinfo : EIATTR_REG_RECONFIG
	.align		4
.L_33:
        /*2d70*/ 	.byte	0x01, 0x54
	.zero		2


	//----- nvinfo : EIATTR_SYSCALL_OFFSETS
	.align		4
        /*2d74*/ 	.byte	0x04, 0x46
        /*2d76*/ 	.short	(.L_35 - .L_34)


	//   ....[0]....
.L_34:
        /*2d78*/ 	.word	0x00001560


	//----- nvinfo : EIATTR_MBARRIER_INSTR_OFFSETS
	.align		4
.L_35:
        /*2d7c*/ 	.byte	0x04, 0x39
        /*2d7e*/ 	.short	(.L_37 - .L_36)


	//   ....[0]....
.L_36:
        /*2d80*/ 	.word	0x00000320
        /*2d84*/ 	.word	0x000000ff
        /*2d88*/ 	.word	0x00000000
        /*2d8c*/ 	.short	0x0100
        /*2d8e*/ 	.byte	0x08
	.zero		1


	//   ....[1]....
        /*2d90*/ 	.word	0x00000330
        /*2d94*/ 	.word	0x000000ff
        /*2d98*/ 	.word	0x00000020
        /*2d9c*/ 	.short	0x0100
        /*2d9e*/ 	.byte	0x08
	.zero		1


	//   ....[2]....
        /*2da0*/ 	.word	0x00000340
        /*2da4*/ 	.word	0x000000ff
        /*2da8*/ 	.word	0x00000008
        /*2dac*/ 	.short	0x0100
        /*2dae*/ 	.byte	0x08
	.zero		1


	//   ....[3]....
        /*2db0*/ 	.word	0x00000350
        /*2db4*/ 	.word	0x000000ff
        /*2db8*/ 	.word	0x00000028
        /*2dbc*/ 	.short	0x0100
        /*2dbe*/ 	.byte	0x08
	.zero		1


	//   ....[4]....
        /*2dc0*/ 	.word	0x00000360
        /*2dc4*/ 	.word	0x000000ff
        /*2dc8*/ 	.word	0x00000010
        /*2dcc*/ 	.short	0x0100
        /*2dce*/ 	.byte	0x08
	.zero		1


	//   ....[5]....
        /*2dd0*/ 	.word	0x00000370
        /*2dd4*/ 	.word	0x000000ff
        /*2dd8*/ 	.word	0x00000030
        /*2ddc*/ 	.short	0x0100
        /*2dde*/ 	.byte	0x08
	.zero		1


	//   ....[6]....
        /*2de0*/ 	.word	0x00000380
        /*2de4*/ 	.word	0x000000ff
        /*2de8*/ 	.word	0x00000018
        /*2dec*/ 	.short	0x0100
        /*2dee*/ 	.byte	0x08
	.zero		1


	//   ....[7]....
        /*2df0*/ 	.word	0x00000390
        /*2df4*/ 	.word	0x000000ff
        /*2df8*/ 	.word	0x00000038
        /*2dfc*/ 	.short	0x0100
        /*2dfe*/ 	.byte	0x08
	.zero		1


	//   ....[8]....
        /*2e00*/ 	.word	0x00000750
        /*2e04*/ 	.word	0x000000ff
        /*2e08*/ 	.word	0x00000050
        /*2e0c*/ 	.short	0x0100
        /*2e0e*/ 	.byte	0x07
	.zero		1


	//   ....[9]....
        /*2e10*/ 	.word	0x00000780
        /*2e14*/ 	.word	0x000000ff
        /*2e18*/ 	.word	0x00000058
        /*2e1c*/ 	.short	0x0100
        /*2e1e*/ 	.byte	0x07
	.zero		1


	//   ....[10]....
        /*2e20*/ 	.word	0x00001640
        /*2e24*/ 	.word	0x00000003
        /*2e28*/ 	.word	0x00000000
        /*2e2c*/ 	.short	0x010a
        /*2e2e*/ 	.byte	0x3f
	.zero		1


	//   ....[11]....
        /*2e30*/ 	.word	0x00001680
        /*2e34*/ 	.word	0x00000003
        /*2e38*/ 	.word	0x00000000
        /*2e3c*/ 	.short	0x010a
        /*2e3e*/ 	.byte	0x3f
	.zero		1


	//   ....[12]....
        /*2e40*/ 	.word	0x00004cd0
        /*2e44*/ 	.word	0x00000002
        /*2e48*/ 	.word	0x00000000
        /*2e4c*/ 	.short	0x010a
        /*2e4e*/ 	.byte	0x3f
	.zero		1


	//   ....[13]....
        /*2e50*/ 	.word	0x00004d10
        /*2e54*/ 	.word	0x00000002
        /*2e58*/ 	.word	0x00000000
        /*2e5c*/ 	.short	0x010a
        /*2e5e*/ 	.byte	0x3f
	.zero		1


	//   ....[14]....
        /*2e60*/ 	.word	0x00008e00
        /*2e64*/ 	.word	0x00000002
        /*2e68*/ 	.word	0x00000000
        /*2e6c*/ 	.short	0x0101
        /*2e6e*/ 	.byte	0x3f
	.zero		1


	//   ....[15]....
        /*2e70*/ 	.word	0x00009010
        /*2e74*/ 	.word	0x00000000
        /*2e78*/ 	.word	0x00000000
        /*2e7c*/ 	.short	0x0101
        /*2e7e*/ 	.byte	0x3f
	.zero		1


	//   ....[16]....
        /*2e80*/ 	.word	0x00017880
        /*2e84*/ 	.word	0x0000000c
        /*2e88*/ 	.word	0x00000020
        /*2e8c*/ 	.short	0x010a
        /*2e8e*/ 	.byte	0x3f
	.zero		1


	//   ....[17]....
        /*2e90*/ 	.word	0x00017c90
        /*2e94*/ 	.word	0x00000002
        /*2e98*/ 	.word	0x00000058
        /*2e9c*/ 	.short	0x0101
        /*2e9e*/ 	.byte	0x3f
	.zero		1


	//   ....[18]....
        /*2ea0*/ 	.word	0x00018420
        /*2ea4*/ 	.word	0x00000005
        /*2ea8*/ 	.word	0x00000000
        /*2eac*/ 	.short	0x010a
        /*2eae*/ 	.byte	0x3f
	.zero		1


	//   ....[19]....
        /*2eb0*/ 	.word	0x000184b0
        /*2eb4*/ 	.word	0x00000007
        /*2eb8*/ 	.word	0x00000000
        /*2ebc*/ 	.short	0x010a
        /*2ebe*/ 	.byte	0x3f
	.zero		1


	//   ....[20]....
        /*2ec0*/ 	.word	0x00018540
        /*2ec4*/ 	.word	0x00000007
        /*2ec8*/ 	.word	0x00000000
        /*2ecc*/ 	.short	0x010a
        /*2ece*/ 	.byte	0x3f
	.zero		1


	//   ....[21]....
        /*2ed0*/ 	.word	0x000185d0
        /*2ed4*/ 	.word	0x00000003
        /*2ed8*/ 	.word	0x00000000
        /*2edc*/ 	.short	0x010a
        /*2ede*/ 	.byte	0x3f
	.zero		1


	//   ....[22]....
        /*2ee0*/ 	.word	0x00018630
        /*2ee4*/ 	.word	0x00000003
        /*2ee8*/ 	.word	0x00000000
        /*2eec*/ 	.short	0x010a
        /*2eee*/ 	.byte	0x3f
	.zero		1


	//   ....[23]....
        /*2ef0*/ 	.word	0x00018680
        /*2ef4*/ 	.word	0x00000002
        /*2ef8*/ 	.word	0x00000000
        /*2efc*/ 	.short	0x010a
        /*2efe*/ 	.byte	0x3f
	.zero		1


	//   ....[24]....
        /*2f00*/ 	.word	0x00018750
        /*2f04*/ 	.word	0x0000000c
        /*2f08*/ 	.word	0x00000020
        /*2f0c*/ 	.short	0x010a
        /*2f0e*/ 	.byte	0x3f
	.zero		1


	//   ....[25]....
        /*2f10*/ 	.word	0x00018820
        /*2f14*/ 	.word	0x00000005
        /*2f18*/ 	.word	0x00000000
        /*2f1c*/ 	.short	0x010a
        /*2f1e*/ 	.byte	0x3f
	.zero		1


	//   ....[26]....
        /*2f20*/ 	.word	0x00018870
        /*2f24*/ 	.word	0x00000007
        /*2f28*/ 	.word	0x00000000
        /*2f2c*/ 	.short	0x010a
        /*2f2e*/ 	.byte	0x3f
	.zero		1


	//   ....[27]....
        /*2f30*/ 	.word	0x000188c0
        /*2f34*/ 	.word	0x00000007
        /*2f38*/ 	.word	0x00000000
        /*2f3c*/ 	.short	0x010a
        /*2f3e*/ 	.byte	0x3f
	.zero		1


	//----- nvinfo : EIATTR_NUM_MBARRIERS
	.align		4
.L_37:
        /*2f40*/ 	.byte	0x03, 0x38
        /*2f42*/ 	.short	0x000a


	//----- nvinfo : EIATTR_EXIT_INSTR_OFFSETS
	.align		4
        /*2f44*/ 	.byte	0x04, 0x1c
        /*2f46*/ 	.short	(.L_39 - .L_38)


	//   ....[0]....
.L_38:
        /*2f48*/ 	.word	0x00000a30


	//   ....[1]....
        /*2f4c*/ 	.word	0x000012c0


	//   ....[2]....
        /*2f50*/ 	.word	0x00016ed0


	//   ....[3]....
        /*2f54*/ 	.word	0x000174f0


	//   ....[4]....
        /*2f58*/ 	.word	0x00018620


	//----- nvinfo : EIATTR_MAX_THREADS
	.align		4
.L_39:
        /*2f5c*/ 	.byte	0x04, 0x05
        /*2f5e*/ 	.short	(.L_41 - .L_40)
.L_40:
        /*2f60*/ 	.word	0x00000180
        /*2f64*/ 	.word	0x00000001
        /*2f68*/ 	.word	0x00000001


	//----- nvinfo : EIATTR_CRS_STACK_SIZE
	.align		4
.L_41:
        /*2f6c*/ 	.byte	0x04, 0x1e
        /*2f6e*/ 	.short	(.L_43 - .L_42)
.L_42:
        /*2f70*/ 	.word	0x00000000


	//----- nvinfo : EIATTR_CBANK_PARAM_SIZE
	.align		4
.L_43:
        /*2f74*/ 	.byte	0x03, 0x19
        /*2f76*/ 	.short	0x0470


	//----- nvinfo : EIATTR_PARAM_CBANK
	.align		4
        /*2f78*/ 	.byte	0x04, 0x0a
        /*2f7a*/ 	.short	(.L_45 - .L_44)
	.align		4
.L_44:
        /*2f7c*/ 	.word	index@(.nv.constant0._ZN7cutlass13device_kernelINS_4gemm6kernel13GemmUniversalIN4cute5tupleIJiiiiEEENS1_10collective13CollectiveMmaINS1_34MainloopSm90TmaGmmaWarpSpecializedILi4ENS5_IJNS4_1CILi1EEENSA_ILi2EEESB_EEENS1_35KernelTmaWarpSpecializedCooperativeEEENS5_IJNSA_ILi256EEESG_NSA_ILi128EEEEEEaNS5_IJlSB_lEEEaSJ_NS4_8TiledMMAINS4_8MMA_AtomIJNS4_4SM904GMMA27MMA_64x256x32_S32S8S8_SS_TNEEEENS4_6LayoutINS5_IJSC_SB_SB_EEENS5_IJSB_NSA_ILi0EEESS_EEEEENS5_IJNS4_10UnderscoreESV_SV_EEEEENS4_23SM90_TMA_LOAD_MULTICASTENS4_14ComposedLayoutINS4_7SwizzleILi3ELi4ELi3EEENS4_18smem_ptr_flag_bitsILi8EEENSQ_INS5_IJNSA_ILi8EEESH_EEENS5_IJSH_SB_EEEEEEEvNS4_8identityENS4_13SM90_TMA_LOADES18_vS19_EENS_8epilogue10collective6detail29Sm90TmaWarpSpecializedAdapterINS1D_15DefaultEpilogueIaSJ_SJ_NS1C_6thread17LinearCombinationIaLi1EiiLNS1H_9ScaleType4KindE0ELNS_15FloatRoundStyleE2EaEENS1_15EpilogueDefaultEEEEEvvEEEEvNT_6ParamsE)
        /*2f80*/ 	.short	0x0210
        /*2f82*/ 	.short	0x0470


	//----- nvinfo : EIATTR_SW_WAR
	.align		4
.L_45:
        /*2f84*/ 	.byte	0x04, 0x36
        /*2f86*/ 	.short	(.L_47 - .L_46)
.L_46:
        /*2f88*/ 	.word	0x00000008
.L_47:


//--------------------- .nv.callgraph             --------------------------
	.section	.nv.callgraph,"",@"SHT_CUDA_CALLGRAPH"
	.align	4
	.sectionentsize	8
	.align		4
        /*0000*/ 	.word	0x00000000
	.align		4
        /*0004*/ 	.word	0xffffffff
	.align		4
        /*0008*/ 	.word	index@(_ZN7cutlass13device_kernelINS_4gemm6kernel13GemmUniversalIN4cute5tupleIJiiiiEEENS1_10collective13CollectiveMmaINS1_34MainloopSm90TmaGmmaWarpSpecializedILi4ENS5_IJNS4_1CILi1EEENSA_ILi2EEESB_EEENS1_35KernelTmaWarpSpecializedCooperativeEEENS5_IJNSA_ILi256EEESG_NSA_ILi128EEEEEEaNS5_IJlSB_lEEEaSJ_NS4_8TiledMMAINS4_8MMA_AtomIJNS4_4SM904GMMA27MMA_64x256x32_S32S8S8_SS_TNEEEENS4_6LayoutINS5_IJSC_SB_SB_EEENS5_IJSB_NSA_ILi0EEESS_EEEEENS5_IJNS4_10UnderscoreESV_SV_EEEEENS4_23SM90_TMA_LOAD_MULTICASTENS4_14ComposedLayoutINS4_7SwizzleILi3ELi4ELi3EEENS4_18smem_ptr_flag_bitsILi8EEENSQ_INS5_IJNSA_ILi8EEESH_EEENS5_IJSH_SB_EEEEEEEvNS4_8identityENS4_13SM90_TMA_LOADES18_vS19_EENS_8epilogue10collective6detail29Sm90TmaWarpSpecializedAdapterINS1D_15DefaultEpilogueIaSJ_SJ_NS1C_6thread17LinearCombinationIaLi1EiiLNS1H_9ScaleType4KindE0ELNS_15FloatRoundStyleE2EaEENS1_15EpilogueDefaultEEEEEvvEEEEvNT_6ParamsE)
	.align		4
        /*000c*/ 	.word	index@(__assertfail)
	.align		4
        /*0010*/ 	.word	0x00000000
	.align		4
        /*0014*/ 	.word	0xfffffffe
	.align		4
        /*0018*/ 	.word	0x00000000
	.align		4
        /*001c*/ 	.word	0xfffffffd
	.align		4
        /*0020*/ 	.word	0x00000000
	.align		4
        /*0024*/ 	.word	0xfffffffc


//--------------------- .nv.constant4             --------------------------
	.section	.nv.constant4,"a",@progbits
	.align	8
	.align		8
.nv.constant4:
        /*0000*/ 	.dword	__assertfail
	.align		8
        /*0008*/ 	.dword	__unnamed_1
	.align		8
        /*0010*/ 	.dword	_ZN39_INTERNAL_bbf43ddd_4_k_cu_50039555_59014cuda3std3__45__cpo5beginE
	.align		8
        /*0018*/ 	.dword	_ZN39_INTERNAL_bbf43ddd_4_k_cu_50039555_59014cuda3std3__45__cpo3endE
	.align		8
        /*0020*/ 	.dword	_ZN39_INTERNAL_bbf43ddd_4_k_cu_50039555_59014cuda3std3__45__cpo6cbeginE
	.align		8
        /*0028*/ 	.dword	_ZN39_INTERNAL_bbf43ddd_4_k_cu_50039555_59014cuda3std3__45__cpo4cendE
	.align		8
        /*0030*/ 	.dword	_ZN39_INTERNAL_bbf43ddd_4_k_cu_50039555_59014cuda3std3__441_GLOBAL__N__bbf43ddd_4_k_cu_50039555_59016ignoreE
	.align		8
        /*0038*/ 	.dword	_ZN39_INTERNAL_bbf43ddd_4_k_cu_50039555_59014cuda3std3__419piecewise_constructE
	.align		8
        /*0040*/ 	.dword	_ZN39_INTERNAL_bbf43ddd_4_k_cu_50039555_59014cuda3std3__48in_placeE
	.align		8
        /*0048*/ 	.dword	_ZN39_INTERNAL_bbf43ddd_4_k_cu_50039555_59014cuda3std6ranges3__45__cpo4swapE
	.align		8
        /*0050*/ 	.dword	_ZN39_INTERNAL_bbf43ddd_4_k_cu_50039555_59014cuda3std6ranges3__45__cpo9iter_moveE
	.align		8
        /*0058*/ 	.dword	_ZN39_INTERNAL_bbf43ddd_4_k_cu_50039555_59014cute7productE
	.align		8
        /*0060*/ 	.dword	_ZN39_INTERNAL_bbf43ddd_4_k_cu_50039555_59014cute1_E
	.align		8
        /*0068*/ 	.dword	$str$22
	.align		8
        /*0070*/ 	.dword	$str$23


//--------------------- .text._ZN7cutlass13device_kernelINS_4gemm6kernel13GemmUniversalIN4cute5tupleIJiiiiEEENS1_10collective13CollectiveMmaINS1_34MainloopSm90TmaGmmaWarpSpecializedILi4ENS5_IJNS4_1CILi1EEENSA_ILi2EEESB_EEENS1_35KernelTmaWarpSpecializedCooperativeEEENS5_IJNSA_ILi256EEESG_NSA_ILi128EEEEEEaNS5_IJlSB_lEEEaSJ_NS4_8TiledMMAINS4_8MMA_AtomIJNS4_4SM904GMMA27MMA_64x256x32_S32S8S8_SS_TNEEEENS4_6LayoutINS5_IJSC_SB_SB_EEENS5_IJSB_NSA_ILi0EEESS_EEEEENS5_IJNS4_10UnderscoreESV_SV_EEEEENS4_23SM90_TMA_LOAD_MULTICASTENS4_14ComposedLayoutINS4_7SwizzleILi3ELi4ELi3EEENS4_18smem_ptr_flag_bitsILi8EEENSQ_INS5_IJNSA_ILi8EEESH_EEENS5_IJSH_SB_EEEEEEEvNS4_8identityENS4_13SM90_TMA_LOADES18_vS19_EENS_8epilogue10collective6detail29Sm90TmaWarpSpecializedAdapterINS1D_15DefaultEpilogueIaSJ_SJ_NS1C_6thread17LinearCombinationIaLi1EiiLNS1H_9ScaleType4KindE0ELNS_15FloatRoundStyleE2EaEENS1_15EpilogueDefaultEEEEEvvEEEEvNT_6ParamsE --------------------------
	.section	.text._ZN7cutlass13device_kernelINS_4gemm6kernel13GemmUniversalIN4cute5tupleIJiiiiEEENS1_10collective13CollectiveMmaINS1_34MainloopSm90TmaGmmaWarpSpecializedILi4ENS5_IJNS4_1CILi1EEENSA_ILi2EEESB_EEENS1_35KernelTmaWarpSpecializedCooperativeEEENS5_IJNSA_ILi256EEESG_NSA_ILi128EEEEEEaNS5_IJlSB_lEEEaSJ_NS4_8TiledMMAINS4_8MMA_AtomIJNS4_4SM904GMMA27MMA_64x256x32_S32S8S8_SS_TNEEEENS4_6LayoutINS5_IJSC_SB_SB_EEENS5_IJSB_NSA_ILi0EEESS_EEEEENS5_IJNS4_10UnderscoreESV_SV_EEEEENS4_23SM90_TMA_LOAD_MULTICASTENS4_14ComposedLayoutINS4_7SwizzleILi3ELi4ELi3EEENS4_18smem_ptr_flag_bitsILi8EEENSQ_INS5_IJNSA_ILi8EEESH_EEENS5_IJSH_SB_EEEEEEEvNS4_8identityENS4_13SM90_TMA_LOADES18_vS19_EENS_8epilogue10collective6detail29Sm90TmaWarpSpecializedAdapterINS1D_15DefaultEpilogueIaSJ_SJ_NS1C_6thread17LinearCombinationIaLi1EiiLNS1H_9ScaleType4KindE0ELNS_15FloatRoundStyleE2EaEENS1_15EpilogueDefaultEEEEEvvEEEEvNT_6ParamsE,"ax",@progbits
	.align	128
.text._ZN7cutlass13device_kernelINS_4gemm6kernel13GemmUniversalIN4cute5tupleIJiiiiEEENS1_10collective13CollectiveMmaINS1_34MainloopSm90TmaGmmaWarpSpecializedILi4ENS5_IJNS4_1CILi1EEENSA_ILi2EEESB_EEENS1_35KernelTmaWarpSpecializedCooperativeEEENS5_IJNSA_ILi256EEESG_NSA_ILi128EEEEEEaNS5_IJlSB_lEEEaSJ_NS4_8TiledMMAINS4_8MMA_AtomIJNS4_4SM904GMMA27MMA_64x256x32_S32S8S8_SS_TNEEEENS4_6LayoutINS5_IJSC_SB_SB_EEENS5_IJSB_NSA_ILi0EEESS_EEEEENS5_IJNS4_10UnderscoreESV_SV_EEEEENS4_23SM90_TMA_LOAD_MULTICASTENS4_14ComposedLayoutINS4_7SwizzleILi3ELi4ELi3EEENS4_18smem_ptr_flag_bitsILi8EEENSQ_INS5_IJNSA_ILi8EEESH_EEENS5_IJSH_SB_EEEEEEEvNS4_8identityENS4_13SM90_TMA_LOADES18_vS19_EENS_8epilogue10collective6detail29Sm90TmaWarpSpecializedAdapterINS1D_15DefaultEpilogueIaSJ_SJ_NS1C_6thread17LinearCombinationIaLi1EiiLNS1H_9ScaleType4KindE0ELNS_15FloatRoundStyleE2EaEENS1_15EpilogueDefaultEEEEEvvEEEEvNT_6ParamsE:
        .type           _ZN7cutlass13device_kernelINS_4gemm6kernel13GemmUniversalIN4cute5tupleIJiiiiEEENS1_10collective13CollectiveMmaINS1_34MainloopSm90TmaGmmaWarpSpecializedILi4ENS5_IJNS4_1CILi1EEENSA_ILi2EEESB_EEENS1_35KernelTmaWarpSpecializedCooperativeEEENS5_IJNSA_ILi256EEESG_NSA_ILi128EEEEEEaNS5_IJlSB_lEEEaSJ_NS4_8TiledMMAINS4_8MMA_AtomIJNS4_4SM904GMMA27MMA_64x256x32_S32S8S8_SS_TNEEEENS4_6LayoutINS5_IJSC_SB_SB_EEENS5_IJSB_NSA_ILi0EEESS_EEEEENS5_IJNS4_10UnderscoreESV_SV_EEEEENS4_23SM90_TMA_LOAD_MULTICASTENS4_14ComposedLayoutINS4_7SwizzleILi3ELi4ELi3EEENS4_18smem_ptr_flag_bitsILi8EEENSQ_INS5_IJNSA_ILi8EEESH_EEENS5_IJSH_SB_EEEEEEEvNS4_8identityENS4_13SM90_TMA_LOADES18_vS19_EENS_8epilogue10collective6detail29Sm90TmaWarpSpecializedAdapterINS1D_15DefaultEpilogueIaSJ_SJ_NS1C_6thread17LinearCombinationIaLi1EiiLNS1H_9ScaleType4KindE0ELNS_15FloatRoundStyleE2EaEENS1_15EpilogueDefaultEEEEEvvEEEEvNT_6ParamsE,@function
        .size           _ZN7cutlass13device_kernelINS_4gemm6kernel13GemmUniversalIN4cute5tupleIJiiiiEEENS1_10collective13CollectiveMmaINS1_34MainloopSm90TmaGmmaWarpSpecializedILi4ENS5_IJNS4_1CILi1EEENSA_ILi2EEESB_EEENS1_35KernelTmaWarpSpecializedCooperativeEEENS5_IJNSA_ILi256EEESG_NSA_ILi128EEEEEEaNS5_IJlSB_lEEEaSJ_NS4_8TiledMMAINS4_8MMA_AtomIJNS4_4SM904GMMA27MMA_64x256x32_S32S8S8_SS_TNEEEENS4_6LayoutINS5_IJSC_SB_SB_EEENS5_IJSB_NSA_ILi0EEESS_EEEEENS5_IJNS4_10UnderscoreESV_SV_EEEEENS4_23SM90_TMA_LOAD_MULTICASTENS4_14ComposedLayoutINS4_7SwizzleILi3ELi4ELi3EEENS4_18smem_ptr_flag_bitsILi8EEENSQ_INS5_IJNSA_ILi8EEESH_EEENS5_IJSH_SB_EEEEEEEvNS4_8identityENS4_13SM90_TMA_LOADES18_vS19_EENS_8epilogue10collective6detail29Sm90TmaWarpSpecializedAdapterINS1D_15DefaultEpilogueIaSJ_SJ_NS1C_6thread17LinearCombinationIaLi1EiiLNS1H_9ScaleType4KindE0ELNS_15FloatRoundStyleE2EaEENS1_15EpilogueDefaultEEEEEvvEEEEvNT_6ParamsE,(.L_x_585 - _ZN7cutlass13device_kernelINS_4gemm6kernel13GemmUniversalIN4cute5tupleIJiiiiEEENS1_10collective13CollectiveMmaINS1_34MainloopSm90TmaGmmaWarpSpecializedILi4ENS5_IJNS4_1CILi1EEENSA_ILi2EEESB_EEENS1_35KernelTmaWarpSpecializedCooperativeEEENS5_IJNSA_ILi256EEESG_NSA_ILi128EEEEEEaNS5_IJlSB_lEEEaSJ_NS4_8TiledMMAINS4_8MMA_AtomIJNS4_4SM904GMMA27MMA_64x256x32_S32S8S8_SS_TNEEEENS4_6LayoutINS5_IJSC_SB_SB_EEENS5_IJSB_NSA_ILi0EEESS_EEEEENS5_IJNS4_10UnderscoreESV_SV_EEEEENS4_23SM90_TMA_LOAD_MULTICASTENS4_14ComposedLayoutINS4_7SwizzleILi3ELi4ELi3EEENS4_18smem_ptr_flag_bitsILi8EEENSQ_INS5_IJNSA_ILi8EEESH_EEENS5_IJSH_SB_EEEEEEEvNS4_8identityENS4_13SM90_TMA_LOADES18_vS19_EENS_8epilogue10collective6detail29Sm90TmaWarpSpecializedAdapterINS1D_15DefaultEpilogueIaSJ_SJ_NS1C_6thread17LinearCombinationIaLi1EiiLNS1H_9ScaleType4KindE0ELNS_15FloatRoundStyleE2EaEENS1_15EpilogueDefaultEEEEEvvEEEEvNT_6ParamsE)
        .other          _ZN7cutlass13device_kernelINS_4gemm6kernel13GemmUniversalIN4cute5tupleIJiiiiEEENS1_10collective13CollectiveMmaINS1_34MainloopSm90TmaGmmaWarpSpecializedILi4ENS5_IJNS4_1CILi1EEENSA_ILi2EEESB_EEENS1_35KernelTmaWarpSpecializedCooperativeEEENS5_IJNSA_ILi256EEESG_NSA_ILi128EEEEEEaNS5_IJlSB_lEEEaSJ_NS4_8TiledMMAINS4_8MMA_AtomIJNS4_4SM904GMMA27MMA_64x256x32_S32S8S8_SS_TNEEEENS4_6LayoutINS5_IJSC_SB_SB_EEENS5_IJSB_NSA_ILi0EEESS_EEEEENS5_IJNS4_10UnderscoreESV_SV_EEEEENS4_23SM90_TMA_LOAD_MULTICASTENS4_14ComposedLayoutINS4_7SwizzleILi3ELi4ELi3EEENS4_18smem_ptr_flag_bitsILi8EEENSQ_INS5_IJNSA_ILi8EEESH_EEENS5_IJSH_SB_EEEEEEEvNS4_8identityENS4_13SM90_TMA_LOADES18_vS19_EENS_8epilogue10collective6detail29Sm90TmaWarpSpecializedAdapterINS1D_15DefaultEpilogueIaSJ_SJ_NS1C_6thread17LinearCombinationIaLi1EiiLNS1H_9ScaleType4KindE0ELNS_15FloatRoundStyleE2EaEENS1_15EpilogueDefaultEEEEEvvEEEEvNT_6ParamsE,@"STO_CUDA_ENTRY STV_DEFAULT"
_ZN7cutlass13device_kernelINS_4gemm6kernel13GemmUniversalIN4cute5tupleIJiiiiEEENS1_10collective13CollectiveMmaINS1_34MainloopSm90TmaGmmaWarpSpecializedILi4ENS5_IJNS4_1CILi1EEENSA_ILi2EEESB_EEENS1_35KernelTmaWarpSpecializedCooperativeEEENS5_IJNSA_ILi256EEESG_NSA_ILi128EEEEEEaNS5_IJlSB_lEEEaSJ_NS4_8TiledMMAINS4_8MMA_AtomIJNS4_4SM904GMMA27MMA_64x256x32_S32S8S8_SS_TNEEEENS4_6LayoutINS5_IJSC_SB_SB_EEENS5_IJSB_NSA_ILi0EEESS_EEEEENS5_IJNS4_10UnderscoreESV_SV_EEEEENS4_23SM90_TMA_LOAD_MULTICASTENS4_14ComposedLayoutINS4_7SwizzleILi3ELi4ELi3EEENS4_18smem_ptr_flag_bitsILi8EEENSQ_INS5_IJNSA_ILi8EEESH_EEENS5_IJSH_SB_EEEEEEEvNS4_8identityENS4_13SM90_TMA_LOADES18_vS19_EENS_8epilogue10collective6detail29Sm90TmaWarpSpecializedAdapterINS1D_15DefaultEpilogueIaSJ_SJ_NS1C_6thread17LinearCombinationIaLi1EiiLNS1H_9ScaleType4KindE0ELNS_15FloatRoundStyleE2EaEENS1_15EpilogueDefaultEEEEEvvEEEEvNT_6ParamsE:
[----:B------:R-:W0:Y:S02]  /*0000*/  LDC R1, c[0x0][0x28] ;  /* 0x00000a00ff017b82 */ /* 0x000e240000000800 */
[----:B0-----:R-:W-:Y:S01]  /*0010*/  VIADD R1, R1, 0xfffff878 ;  /* 0xfffff87801017836 */ /* 0x001fe20000000000 */
[----:B------:R-:W0:Y:S01]  /*0020*/  S2R R5, SR_TID.X ;  /* 0x0000000000057919 */ /* 0x000e220000002100 */
[----:B------:R-:W-:Y:S01]  /*0030*/  ELECT P0, URZ, PT ;  /* 0x00000000003f782f */ /* 0x000fe20003800000 */
[----:B------:R-:W-:Y:S01]  /*0040*/  BSSY B0, `(.L_x_0) ;  /* 0x0000015000007945 */ /* 0x000fe20003800000 */
[--C-:B0-----:R-:W-:Y:S02]  /*0050*/  SHF.R.U32.HI R0, RZ, 0x5, R5.reuse ;  /* 0x00000005ff007819 */ /* 0x101fe40000011605 */
[----:B------:R-:W-:-:S03]  /*0060*/  SHF.R.U32.HI R2, RZ, 0x7, R5 ;  /* 0x00000007ff027819 */ /* 0x000fc60000011605 */
[----:B------:R-:W0:Y:S04]  /*0070*/  SHFL.IDX PT, R3, R0, RZ, 0x1f ;  /* 0x00001fff00037589 */ /* 0x000e2800000e0000 */
[----:B------:R-:W1:Y:S01]  /*0080*/  SHFL.IDX PT, R2, R2, RZ, 0x1f ;  /* 0x00001fff02027589 */ /* 0x000e6200000e0000 */
[----:B0-----:R-:W-:Y:S02]  /*0090*/  R2UR UR9, R3 ;  /* 0x00000000030972ca */ /* 0x001fe400000e0000 */
[----:B-1----:R-:W-:-:S11]  /*00a0*/  R2UR UR5, R2 ;  /* 0x00000000020572ca */ /* 0x002fd600000e0000 */
[----:B------:R-:W-:Y:S02]  /*00b0*/  USHF.R.S32.HI UR4, URZ, 0x1f, UR9 ;  /* 0x0000001f3f047899 */ /* 0x000fe40008011409 */
[----:B------:R-:W-:Y:S02]  /*00c0*/  ISETP.NE.OR P0, PT, RZ, UR9, !P0 ;  /* 0x00000009ff007c0c */ /* 0x000fe4000c705670 */
[----:B------:R-:W-:-:S04]  /*00d0*/  ULEA.HI UR4, UR4, UR9, URZ, 0x2 ;  /* 0x0000000904047291 */ /* 0x000fc8000f8f103f */
[----:B------:R-:W-:-:S04]  /*00e0*/  ULOP3.LUT UR4, UR4, 0xfffffffc, URZ, 0xc0, !UPT ;  /* 0xfffffffc04047892 */ /* 0x000fc8000f8ec03f */
[----:B------:R-:W-:-:S03]  /*00f0*/  UIADD3 UR9, UR9, -UR4, URZ ;  /* 0x8000000409097290 */ /* 0x000fc6000fffe03f */
[----:B------:R-:W-:Y:S09]  /*0100*/  @P0 BRA `(.L_x_1) ;  /* 0x0000000000200947 */ /* 0x000ff20003800000 */
[----:B------:R-:W-:Y:S02]  /*0110*/  ULDC.64 UR6, c[0x0][0x198] ;  /* 0x0000660000067ab9 */ /* 0x000fe40000000a00 */
[----:B------:R-:W-:Y:S02]  /*0120*/  UIADD3 UR10, UP0, UR6, 0xf0, URZ ;  /* 0x000000f0060a7890 */ /* 0x000fe4000ff1e03f */
[----:B------:R-:W-:Y:S02]  /*0130*/  UIADD3 UR6, UP1, UR6, 0x1f0, URZ ;  /* 0x000001f006067890 */ /* 0x000fe4000ff3e03f */
[----:B------:R-:W-:Y:S02]  /*0140*/  UIADD3.X UR11, URZ, UR7, URZ, UP0, !UPT ;  /* 0x000000073f0b7290 */ /* 0x000fe400087fe43f */
[----:B------:R-:W-:-:S07]  /*0150*/  UIADD3.X UR7, URZ, UR7, URZ, UP1, !UPT ;  /* 0x000000073f077290 */ /* 0x000fce0008ffe43f */
[----:B------:R0:W-:Y:S02]  /*0160*/  UTMACCTL.PF [UR10] ;  /* 0x000000000a0079b9 */ /* 0x0001e40008040000 */
[----:B------:R0:W-:Y:S02]  /*0170*/  UTMACCTL.PF [UR6] ;  /* 0x00000000060079b9 */ /* 0x0001e40008040000 */
[----:B0-----:R-:W-:Y:S01]  /*0180*/  NOP ;  /* 0x0000000000007918 */ /* 0x001fe20000000000 */
.L_x_1:
[----:B------:R-:W-:Y:S05]  /*0190*/  BSYNC B0 ;  /* 0x0000000000007941 */ /* 0x000fea0003800000 */
.L_x_0:
[----:B------:R-:W0:Y:S01]  /*01a0*/  SHFL.IDX PT, R2, R0, RZ, 0x1f ;  /* 0x00001fff00027589 */ /* 0x000e2200000e0000 */
[----:B------:R-:W-:Y:S01]  /*01b0*/  UISETP.NE.AND UP0, UPT, UR9, 0x3, UPT ;  /* 0x000000030900788c */ /* 0x000fe2000bf05270 */
[----:B------:R-:W-:Y:S01]  /*01c0*/  ISETP.NE.AND P2, PT, RZ, UR5, PT ;  /* 0x00000005ff007c0c */ /* 0x000fe2000bf45270 */
[----:B------:R-:W-:Y:S02]  /*01d0*/  UIADD3 UR16, UR5, -0x1, URZ ;  /* 0xffffffff05107890 */ /* 0x000fe4000fffe03f */
[----:B------:R-:W-:Y:S02]  /*01e0*/  UISETP.EQ.OR UP0, UPT, UR9, URZ, !UP0 ;  /* 0x0000003f0900728c */ /* 0x000fe4000c702670 */
[----:B------:R-:W-:Y:S02]  /*01f0*/  UISETP.GE.U32.AND UP1, UPT, UR16, 0x2, UPT ;  /* 0x000000021000788c */ /* 0x000fe4000bf26070 */
[----:B------:R-:W-:-:S04]  /*0200*/  UISETP.EQ.AND UP0, UPT, UR5, URZ, UP0 ;  /* 0x0000003f0500728c */ /* 0x000fc80008702270 */
[----:B------:R-:W-:-:S04]  /*0210*/  USEL UR40, URZ, 0x1, !UP0 ;  /* 0x000000013f287887 */ /* 0x000fc8000c000000 */
[----:B------:R-:W-:Y:S01]  /*0220*/  USEL UR40, UR40, 0x2, UP1 ;  /* 0x0000000228287887 */ /* 0x000fe20008800000 */
[----:B0-----:R-:W-:-:S13]  /*0230*/  ISETP.NE.AND P0, PT, R2, RZ, PT ;  /* 0x000000ff0200720c */ /* 0x001fda0003f05270 */
[----:B------:R-:W-:Y:S05]  /*0240*/  @P0 BRA `(.L_x_2) ;  /* 0x0000000000580947 */ /* 0x000fea0003800000 */
[----:B------:R-:W0:Y:S01]  /*0250*/  S2UR UR8, SR_CgaCtaId ;  /* 0x00000000000879c3 */ /* 0x000e220000008800 */
[----:B------:R-:W-:Y:S01]  /*0260*/  UMOV UR4, 0x400 ;  /* 0x0000040000047882 */ /* 0x000fe20000000000 */
[----:B------:R-:W-:Y:S01]  /*0270*/  UMOV UR5, 0x1 ;  /* 0x0000000100057882 */ /* 0x000fe20000000000 */
[----:B------:R-:W-:Y:S01]  /*0280*/  UMOV UR6, 0x4 ;  /* 0x0000000400067882 */ /* 0x000fe20000000000 */
[----:B------:R-:W-:Y:S01]  /*0290*/  ELECT P0, URZ, PT ;  /* 0x00000000003f782f */ /* 0x000fe20003800000 */
[----:B------:R-:W-:-:S04]  /*02a0*/  UIADD3 UR6, -UR6, 0x100000, URZ ;  /* 0x0010000006067890 */ /* 0x000fc8000fffe13f */
[----:B------:R-:W-:Y:S02]  /*02b0*/  USHF.L.U32 UR7, UR6, 0xb, URZ ;  /* 0x0000000b06077899 */ /* 0x000fe4000800063f */
[----:B------:R-:W-:Y:S02]  /*02c0*/  USHF.L.U32 UR6, UR6, 0x1, URZ ;  /* 0x0000000106067899 */ /* 0x000fe4000800063f */
[----:B0-----:R-:W-:Y:S02]  /*02d0*/  ULEA UR8, UR8, UR4, 0x18 ;  /* 0x0000000408087291 */ /* 0x001fe4000f8ec03f */
[----:B------:R-:W-:-:S04]  /*02e0*/  UIADD3 UR4, -UR5, 0x100000, URZ ;  /* 0x0010000005047890 */ /* 0x000fc8000fffe13f */
[----:B------:R-:W-:Y:S02]  /*02f0*/  USHF.L.U32 UR5, UR4, 0xb, URZ ;  /* 0x0000000b04057899 */ /* 0x000fe4000800063f */
[----:B------:R-:W-:Y:S01]  /*0300*/  USHF.L.U32 UR4, UR4, 0x1, URZ ;  /* 0x0000000104047899 */ /* 0x000fe2000800063f */
[----:B------:R-:W0:Y:S11]  /*0310*/  FENCE.VIEW.ASYNC.S ;  /* 0x00000000000073c6 */ /* 0x000e360000000000 */
[----:B0-----:R0:W1:Y:S01]  /*0320*/  SYNCS.EXCH.64 URZ, [UR8], UR4 ;  /* 0x00000004083f75b2 */ /* 0x0010620008000100 */
[----:B------:R0:W2:Y:S01]  /*0330*/  SYNCS.EXCH.64 URZ, [UR8+0x20], UR6 ;  /* 0x00002006083f75b2 */ /* 0x0000a20008000100 */
[----:B------:R0:W3:Y:S01]  /*0340*/  SYNCS.EXCH.64 URZ, [UR8+0x8], UR4 ;  /* 0x00000804083f75b2 */ /* 0x0000e20008000100 */
[----:B------:R0:W4:Y:S01]  /*0350*/  SYNCS.EXCH.64 URZ, [UR8+0x28], UR6 ;  /* 0x00002806083f75b2 */ /* 0x0001220008000100 */
[----:B------:R0:W0:Y:S01]  /*0360*/  SYNCS.EXCH.64 URZ, [UR8+0x10], UR4 ;  /* 0x00001004083f75b2 */ /* 0x0000220008000100 */
[----:B------:R0:W0:Y:S01]  /*0370*/  SYNCS.EXCH.64 URZ, [UR8+0x30], UR6 ;  /* 0x00003006083f75b2 */ /* 0x0000220008000100 */
[----:B------:R0:W0:Y:S01]  /*0380*/  SYNCS.EXCH.64 URZ, [UR8+0x18], UR4 ;  /* 0x00001804083f75b2 */ /* 0x0000220008000100 */
[----:B------:R0:W0:Y:S01]  /*0390*/  SYNCS.EXCH.64 URZ, [UR8+0x38], UR6 ;  /* 0x00003806083f75b2 */ /* 0x0000220008000100 */
[----:B------:R-:W-:Y:S01]  /*03a0*/  NOP ;  /* 0x0000000000007918 */ /* 0x000fe20000000000 */
.L_x_2:
[----:B------:R-:W5:Y:S01]  /*03b0*/  S2UR UR10, SR_CTAID.Y ;  /* 0x00000000000a79c3 */ /* 0x000f620000002600 */
[----:B------:R-:W1:Y:S01]  /*03c0*/  SHFL.IDX PT, R0, R0, RZ, 0x1f ;  /* 0x00001fff00007589 */ /* 0x000e6200000e0000 */
[----:B------:R-:W-:Y:S02]  /*03d0*/  SHF.R.S32.HI R3, RZ, 0x1f, R5 ;  /* 0x0000001fff037819 */ /* 0x000fe40000011405 */
[----:B------:R-:W-:Y:S02]  /*03e0*/  ELECT P0, URZ, PT ;  /* 0x00000000003f782f */ /* 0x000fe40003800000 */
[----:B------:R-:W-:Y:S01]  /*03f0*/  SHF.R.S32.HI R7, RZ, 0x1f, R2 ;  /* 0x0000001fff077819 */ /* 0x000fe20000011402 */
[----:B0-----:R-:W-:Y:S01]  /*0400*/  ULDC UR4, c[0x0][0x154] ;  /* 0x0000550000047ab9 */ /* 0x001fe20000000800 */
[----:B------:R-:W-:Y:S01]  /*0410*/  LEA.HI R3, R3, R5, RZ, 0x7 ;  /* 0x0000000503037211 */ /* 0x000fe200078f38ff */
[----:B------:R-:W-:Y:S01]  /*0420*/  ULDC UR11, c[0x0][0x148] ;  /* 0x00005200000b7ab9 */ /* 0x000fe20000000800 */
[----:B------:R-:W0:Y:S01]  /*0430*/  S2UR UR13, SR_CTAID.X ;  /* 0x00000000000d79c3 */ /* 0x000e220000002500 */
[----:B------:R-:W-:Y:S01]  /*0440*/  LEA.HI R7, R7, R2, RZ, 0x2 ;  /* 0x0000000207077211 */ /* 0x000fe200078f10ff */
[----:B------:R-:W-:Y:S01]  /*0450*/  NOP ;  /* 0x0000000000007918 */ /* 0x000fe20000000000 */
[----:B------:R-:W-:Y:S01]  /*0460*/  LOP3.LUT R3, R3, 0xffffff80, RZ, 0xc0, !PT ;  /* 0xffffff8003037812 */ /* 0x000fe200078ec0ff */
[----:B------:R-:W-:Y:S01]  /*0470*/  NOP ;  /* 0x0000000000007918 */ /* 0x000fe20000000000 */
[----:B------:R-:W-:-:S03]  /*0480*/  LOP3.LUT R7, R7, 0x3ffffffc, RZ, 0xc0, !PT ;  /* 0x3ffffffc07077812 */ /* 0x000fc600078ec0ff */
[----:B------:R-:W-:Y:S02]  /*0490*/  IMAD.IADD R3, R5, 0x1, -R3 ;  /* 0x0000000105037824 */ /* 0x000fe400078e0a03 */
[----:B------:R-:W-:Y:S01]  /*04a0*/  IMAD.IADD R2, R2, 0x1, -R7 ;  /* 0x0000000102027824 */ /* 0x000fe200078e0a07 */
[----:B-----5:R-:W-:Y:S02]  /*04b0*/  I2FP.F32.U32 R4, UR10 ;  /* 0x0000000a00047c45 */ /* 0x020fe40008201000 */
[----:B-1----:R-:W-:Y:S02]  /*04c0*/  ISETP.NE.OR P0, PT, R0, RZ, !P0 ;  /* 0x000000ff0000720c */ /* 0x002fe40004705670 */
[----:B------:R-:W-:Y:S01]  /*04d0*/  SHF.R.S32.HI R0, RZ, 0x1f, R3 ;  /* 0x0000001fff007819 */ /* 0x000fe20000011403 */
[----:B------:R-:W-:Y:S01]  /*04e0*/  FMUL R8, R4, UR4 ;  /* 0x0000000404087c20 */ /* 0x000fe20008400000 */
[----:B------:R-:W-:Y:S01]  /*04f0*/  ULDC UR4, c[0x0][0x150] ;  /* 0x0000540000047ab9 */ /* 0x000fe20000000800 */
[----:B0-----:R-:W-:-:S02]  /*0500*/  I2FP.F32.U32 R4, UR13 ;  /* 0x0000000d00047c45 */ /* 0x001fc40008201000 */
[----:B------:R-:W-:Y:S02]  /*0510*/  LEA.HI R0, R0, R3, RZ, 0x3 ;  /* 0x0000000300007211 */ /* 0x000fe400078f18ff */
[----:B------:R-:W0:Y:S01]  /*0520*/  F2I.U32.TRUNC.NTZ R8, R8 ;  /* 0x0000000800087305 */ /* 0x000e22000020f000 */
[----:B------:R-:W-:Y:S01]  /*0530*/  FMUL R6, R4, UR4 ;  /* 0x0000000404067c20 */ /* 0x000fe20008400000 */
[--C-:B------:R-:W-:Y:S02]  /*0540*/  SHF.R.S32.HI R4, RZ, 0x3, R0.reuse ;  /* 0x00000003ff047819 */ /* 0x100fe40000011400 */
[----:B------:R-:W-:Y:S01]  /*0550*/  VOTEU.ALL UP0, P0 ;  /* 0x00000000003f7886 */ /* 0x000fe20000000000 */
[----:B------:R-:W-:Y:S01]  /*0560*/  SHF.R.S32.HI R5, RZ, 0x1f, R0 ;  /* 0x0000001fff057819 */ /* 0x000fe20000011400 */
[----:B------:R-:W-:Y:S01]  /*0570*/  UMOV UR4, 0x20 ;  /* 0x0000002000047882 */ /* 0x000fe20000000000 */
[----:B------:R-:W1:Y:S01]  /*0580*/  LDC R0, c[0x0][0x140] ;  /* 0x00005000ff007b82 */ /* 0x000e620000000800 */
[----:B------:R-:W5:Y:S01]  /*0590*/  F2I.U32.TRUNC.NTZ R6, R6 ;  /* 0x0000000600067305 */ /* 0x000f62000020f000 */
[----:B------:R-:W-:Y:S01]  /*05a0*/  LEA.HI R5, R5, R4, RZ, 0x2 ;  /* 0x0000000405057211 */ /* 0x000fe200078f10ff */
[----:B------:R-:W-:Y:S01]  /*05b0*/  @!UP0 UMOV UR7, 0x400 ;  /* 0x0000040000078882 */ /* 0x000fe20000000000 */
[----:B------:R-:W-:-:S04]  /*05c0*/  @!UP0 UIADD3 UR4, -UR4, 0x100000, URZ ;  /* 0x0010000004048890 */ /* 0x000fc8000fffe13f */
[----:B------:R-:W-:Y:S02]  /*05d0*/  @!UP0 USHF.L.U32 UR5, UR4, 0xb, URZ ;  /* 0x0000000b04058899 */ /* 0x000fe4000800063f */
[----:B------:R-:W-:Y:S01]  /*05e0*/  @!UP0 USHF.L.U32 UR4, UR4, 0x1, URZ ;  /* 0x0000000104048899 */ /* 0x000fe2000800063f */
[----:B------:R-:W-:Y:S01]  /*05f0*/  LOP3.LUT R5, R5, 0xfffffffc, RZ, 0xc0, !PT ;  /* 0xfffffffc05057812 */ /* 0x000fe200078ec0ff */
[----:B------:R-:W-:Y:S01]  /*0600*/  VOTEU.ALL UP1, P0 ;  /* 0x00000000003f7886 */ /* 0x000fe20000020000 */
[----:B------:R-:W2:Y:S01]  /*0610*/  @!UP0 S2UR UR8, SR_CgaCtaId ;  /* 0x00000000000889c3 */ /* 0x000ea20000008800 */
[----:B0-----:R-:W-:Y:S02]  /*0620*/  R2UR UR12, R8 ;  /* 0x00000000080c72ca */ /* 0x001fe400000e0000 */
[----:B------:R-:W-:Y:S02]  /*0630*/  IADD3 R5, R4, -R5, RZ ;  /* 0x8000000504057210 */ /* 0x000fe40007ffe0ff */
[----:B-----5:R-:W-:-:S03]  /*0640*/  R2UR UR6, R6 ;  /* 0x00000000060672ca */ /* 0x020fc600000e0000 */
[----:B------:R-:W-:-:S06]  /*0650*/  IMAD R2, R2, 0x4, R5 ;  /* 0x0000000402027824 */ /* 0x000fcc00078e0205 */
[----:B------:R-:W-:Y:S01]  /*0660*/  UIADD3 UR12, -UR12, URZ, URZ ;  /* 0x0000003f0c0c7290 */ /* 0x000fe2000fffe13f */
[----:B------:R-:W-:Y:S02]  /*0670*/  SHF.L.U32 R155, R2, 0x2, RZ ;  /* 0x00000002029b7819 */ /* 0x000fe400000006ff */
[----:B-1----:R-:W-:Y:S01]  /*0680*/  ISETP.EQ.U32.AND P3, PT, R0, 0x1, PT ;  /* 0x000000010000780c */ /* 0x002fe20003f62070 */
[----:B------:R-:W-:Y:S01]  /*0690*/  UIMAD UR14, UR11, UR12, UR10 ;  /* 0x0000000c0b0e72a4 */ /* 0x000fe2000f8e020a */
[----:B------:R-:W-:Y:S01]  /*06a0*/  LOP3.LUT R155, R2, 0xc, R155, 0x78, !PT ;  /* 0x0000000c029b7812 */ /* 0x000fe200078e789b */
[----:B------:R-:W-:Y:S02]  /*06b0*/  UIADD3 UR6, -UR6, URZ, URZ ;  /* 0x0000003f06067290 */ /* 0x000fe4000fffe13f */
[----:B--2---:R-:W-:Y:S02]  /*06c0*/  @!UP0 ULEA UR7, UR8, UR7, 0x18 ;  /* 0x0000000708078291 */ /* 0x004fe4000f8ec03f */
[----:B------:R-:W-:Y:S01]  /*06d0*/  ISETP.NE.AND P1, PT, R155, UR14, PT ;  /* 0x0000000e9b007c0c */ /* 0x000fe2000bf25270 */
[----:B------:R-:W-:Y:S01]  /*06e0*/  VOTEU.ALL UP0, P0 ;  /* 0x00000000003f7886 */ /* 0x000fe20000000000 */
[----:B------:R-:W-:Y:S01]  /*06f0*/  ULDC UR8, c[0x0][0x144] ;  /* 0x0000510000087ab9 */ /* 0x000fe20000000800 */
[----:B------:R-:W-:Y:S01]  /*0700*/  LOP3.LUT P0, RZ, R3, 0x7, RZ, 0xc0, !PT ;  /* 0x0000000703ff7812 */ /* 0x000fe2000780c0ff */
[----:B------:R-:W-:-:S03]  /*0710*/  UIMAD UR8, UR8, UR6, UR13 ;  /* 0x00000006080872a4 */ /* 0x000fc6000f8e020d */
[----:B------:R-:W-:-:S03]  /*0720*/  ISETP.LT.U32.AND P0, PT, R155, 0x2, !P0 ;  /* 0x000000029b00780c */ /* 0x000fc60004701070 */
[----:B------:R-:W-:Y:S01]  /*0730*/  ISETP.EQ.OR P1, PT, RZ, UR8, !P1 ;  /* 0x00000008ff007c0c */ /* 0x000fe2000cf22670 */
[----:B------:R-:W0:Y:S02]  /*0740*/  FENCE.VIEW.ASYNC.S ;  /* 0x00000000000073c6 */ /* 0x000e240000000000 */
[----:B0-----:R0:W1:Y:S01]  /*0750*/  @!UP0 SYNCS.EXCH.64 URZ, [UR7+0x50], UR4 ;  /* 0x00005004073f85b2 */ /* 0x0010620008000100 */
[----:B------:R-:W-:-:S04]  /*0760*/  PLOP3.LUT P0, PT, P0, P1, PT, 0x80, 0x0 ;  /* 0x000000000000781c */ /* 0x000fc80000703070 */
[----:B------:R-:W-:Y:S01]  /*0770*/  P2R R19, PR, RZ, 0x1 ;  /* 0x00000001ff137803 */ /* 0x000fe20000000000 */
[----:B------:R0:W2:Y:S01]  /*0780*/  @!UP1 SYNCS.EXCH.64 URZ, [UR7+0x58], UR4 ;  /* 0x00005804073f95b2 */ /* 0x0000a20008000100 */
[----:B------:R-:W-:Y:S01]  /*0790*/  NOP ;  /* 0x0000000000007918 */ /* 0x000fe20000000000 */
[----:B------:R-:W-:Y:S06]  /*07a0*/  @!P3 BRA `(.L_x_3) ;  /* 0x000000000008b947 */ /* 0x000fec0003800000 */
[----:B-1234-:R-:W-:Y:S01]  /*07b0*/  UCGABAR_ARV ;  /* 0x00000000000079c7 */ /* 0x01efe20008000000 */
[----:B------:R-:W-:Y:S05]  /*07c0*/  BRA `(.L_x_4) ;  /* 0x0000000000047947 */ /* 0x000fea0003800000 */
.L_x_3:
[----:B-1234-:R-:W-:Y:S01]  /*07d0*/  NOP ;  /* 0x0000000000007918 */ /* 0x01efe20000000000 */
.L_x_4:
[----:B0-----:R-:W-:Y:S01]  /*07e0*/  ULDC UR4, c[0x0][0x65c] ;  /* 0x0001970000047ab9 */ /* 0x001fe20000000800 */
[----:B------:R-:W-:Y:S01]  /*07f0*/  UMOV UR5, URZ ;  /* 0x0000003f00057c82 */ /* 0x000fe20008000000 */
[----:B------:R-:W-:-:S03]  /*0800*/  UISETP.NE.AND UP0, UPT, UR4, 0x1, UPT ;  /* 0x000000010400788c */ /* 0x000fc6000bf05270 */
[----:B------:R-:W-:Y:S01]  /*0810*/  UMOV UR4, UR13 ;  /* 0x0000000d00047c82 */ /* 0x000fe20008000000 */
[----:B------:R-:W-:Y:S02]  /*0820*/  UP2UR UR46, UPR, URZ, 0x1 ;  /* 0x000000013f2e7883 */ /* 0x000fe40008000000 */
[----:B------:R-:W-:Y:S02]  /*0830*/  PLOP3.LUT P0, PT, PT, PT, UP0, 0x80, 0x0 ;  /* 0x000000000000781c */ /* 0x000fe40003f0f008 */
[----:B------:R-:W-:Y:S02]  /*0840*/  PLOP3.LUT P1, PT, PT, PT, UP0, 0x80, 0x0 ;  /* 0x000000000000781c */ /* 0x000fe40003f2f008 */
[----:B------:R-:W-:Y:S01]  /*0850*/  PLOP3.LUT P5, PT, PT, PT, UP0, 0x80, 0x0 ;  /* 0x000000000000781c */ /* 0x000fe20003faf008 */
[----:B------:R-:W-:Y:S01]  /*0860*/  @UP0 ULDC UR14, c[0x0][0x10] ;  /* 0x00000400000e0ab9 */ /* 0x000fe20000000800 */
[----:B------:R-:W-:Y:S01]  /*0870*/  @UP0 UMOV UR6, UR10 ;  /* 0x0000000a00060c82 */ /* 0x000fe20008000000 */
[----:B------:R-:W-:Y:S01]  /*0880*/  @UP0 UMOV UR7, URZ ;  /* 0x0000003f00070c82 */ /* 0x000fe20008000000 */
[----:B------:R-:W-:Y:S01]  /*0890*/  PLOP3.LUT P4, PT, PT, PT, UP0, 0x80, 0x0 ;  /* 0x000000000000781c */ /* 0x000fe20003f8f008 */
[----:B------:R-:W-:-:S03]  /*08a0*/  @UP0 UIMAD.WIDE.U32 UR14, UR13, UR14, UR6 ;  /* 0x0000000e0d0e02a5 */ /* 0x000fc6000f8e0006 */
[----:B------:R-:W-:Y:S01]  /*08b0*/  @!UP0 ULDC UR7, c[0x0][0xc] ;  /* 0x0000030000078ab9 */ /* 0x000fe20000000800 */
[----:B------:R-:W-:Y:S01]  /*08c0*/  @UP0 UMOV UR6, URZ ;  /* 0x0000003f00060c82 */ /* 0x000fe20008000000 */
[----:B------:R-:W-:Y:S01]  /*08d0*/  @!UP0 UIMAD.WIDE.U32 UR4, UR10, UR7, UR4 ;  /* 0x000000070a0482a5 */ /* 0x000fe2000f8e0004 */
[----:B------:R-:W-:Y:S01]  /*08e0*/  IMAD.U32 R2, RZ, RZ, UR14 ;  /* 0x0000000eff027e24 */ /* 0x000fe2000f8e00ff */
[----:B------:R-:W-:Y:S02]  /*08f0*/  @UP0 UIADD3 UR6, UR15, UR6, URZ ;  /* 0x000000060f060290 */ /* 0x000fe4000fffe03f */
[----:B------:R-:W-:Y:S02]  /*0900*/  IMAD.U32 R3, RZ, RZ, UR15 ;  /* 0x0000000fff037e24 */ /* 0x000fe4000f8e00ff */
[----:B------:R-:W-:Y:S01]  /*0910*/  @P0 MOV R7, R2 ;  /* 0x0000000200070202 */ /* 0x000fe20000000f00 */
[----:B------:R-:W-:Y:S01]  /*0920*/  IMAD.U32 R2, RZ, RZ, UR4 ;  /* 0x00000004ff027e24 */ /* 0x000fe2000f8e00ff */
[----:B------:R-:W-:Y:S01]  /*0930*/  MOV R3, UR5 ;  /* 0x0000000500037c02 */ /* 0x000fe20008000f00 */
[----:B------:R-:W-:-:S02]  /*0940*/  IMAD.U32 R5, RZ, RZ, UR5 ;  /* 0x00000005ff057e24 */ /* 0x000fc4000f8e00ff */
[----:B------:R-:W-:Y:S01]  /*0950*/  @P1 IMAD.U32 R6, RZ, RZ, UR6 ;  /* 0x00000006ff061e24 */ /* 0x000fe2000f8e00ff */
[----:B------:R-:W-:Y:S01]  /*0960*/  @!P4 MOV R7, R2 ;  /* 0x000000020007c202 */ /* 0x000fe20000000f00 */
[----:B------:R-:W-:Y:S02]  /*0970*/  @!P5 IMAD.MOV.U32 R6, RZ, RZ, R5 ;  /* 0x000000ffff06d224 */ /* 0x000fe400078e0005 */
[----:B------:R-:W-:-:S03]  /*0980*/  IMAD.U32 R4, RZ, RZ, UR4 ;  /* 0x00000004ff047e24 */ /* 0x000fc6000f8e00ff */
[----:B------:R0:W-:Y:S04]  /*0990*/  STL [R1+0x200], R6 ;  /* 0x0002000601007387 */ /* 0x0001e80000100800 */
[----:B------:R0:W-:Y:S01]  /*09a0*/  STL [R1+0x204], R7 ;  /* 0x0002040701007387 */ /* 0x0001e20000100800 */
[----:B------:R-:W-:Y:S05]  /*09b0*/  @!P3 BRA `(.L_x_5) ;  /* 0x00000000000cb947 */ /* 0x000fea0003800000 */
[----:B------:R-:W-:Y:S01]  /*09c0*/  UCGABAR_WAIT ;  /* 0x0000000000007dc7 */ /* 0x000fe20008000000 */
[----:B------:R-:W-:Y:S01]  /*09d0*/  CCTL.IVALL ;  /* 0x00000000ff00798f */ /* 0x000fe20002000000 */
[----:B------:R-:W-:Y:S05]  /*09e0*/  BRA `(.L_x_6) ;  /* 0x0000000000047947 */ /* 0x000fea0003800000 */
.L_x_5:
[----:B------:R-:W-:Y:S06]  /*09f0*/  BAR.SYNC.DEFER_BLOCKING 0x0 ;  /* 0x0000000000007b1d */ /* 0x000fec0000010000 */
.L_x_6:
[----:B------:R-:W-:Y:S05]  /*0a00*/  @!P2 BRA `(.L_x_7) ;  /* 0x000001640034a947 */ /* 0x000fea0003800000 */
[----:B------:R-:W-:-:S06]  /*0a10*/  UISETP.GT.U32.AND UP0, UPT, UR16, 0x1, UPT ;  /* 0x000000011000788c */ /* 0x000fcc000bf04070 */
[----:B------:R-:W-:-:S13]  /*0a20*/  PLOP3.LUT P0, PT, PT, PT, UP0, 0x80, 0x0 ;  /* 0x000000000000781c */ /* 0x000fda0003f0f008 */
[----:B------:R-:W-:Y:S05]  /*0a30*/  @P0 EXIT ;  /* 0x000000000000094d */ /* 0x000fea0003800000 */
[----:B------:R-:W-:Y:S01]  /*0a40*/  ULDC.64 UR4, c[0x0][0x650] ;  /* 0x0001940000047ab9 */ /* 0x000fe20000000a00 */
[----:B------:R-:W-:Y:S01]  /*0a50*/  UMOV UR41, 0xffffffff ;  /* 0xffffffff00297882 */ /* 0x000fe20000000000 */
[----:B------:R-:W-:Y:S01]  /*0a60*/  ISETP.GE.U32.AND P0, PT, R7, UR4, PT ;  /* 0x0000000407007c0c */ /* 0x000fe2000bf06070 */
[----:B------:R-:W-:Y:S01]  /*0a70*/  UMOV UR42, 0xffffffff ;  /* 0xffffffff002a7882 */ /* 0x000fe20000000000 */
[----:B------:R-:W-:Y:S01]  /*0a80*/  UMOV UR43, 0xffffffff ;  /* 0xffffffff002b7882 */ /* 0x000fe20000000000 */
[----:B------:R-:W-:Y:S02]  /*0a90*/  PRMT R0, RZ, 0x7610, R0 ;  /* 0x00007610ff007816 */ /* 0x000fe40000000000 */
[----:B------:R-:W-:-:S13]  /*0aa0*/  ISETP.GE.U32.AND.EX P0, PT, R6, UR5, PT, P0 ;  /* 0x0000000506007c0c */ /* 0x000fda000bf06100 */
[----:B------:R-:W-:Y:S05]  /*0ab0*/  @P0 BRA `(.L_x_8) ;  /* 0x0000000400480947 */ /* 0x000fea0003800000 */
[----:B------:R-:W-:Y:S01]  /*0ac0*/  ULDC.64 UR16, c[0x0][0x628] ;  /* 0x00018a0000107ab9 */ /* 0x000fe20000000a00 */
[C---:B------:R-:W-:Y:S01]  /*0ad0*/  R2UR UR19, R7.reuse ;  /* 0x00000000071372ca */ /* 0x040fe200000e0000 */
[----:B------:R-:W-:Y:S01]  /*0ae0*/  ULDC UR18, c[0x0][0x630] ;  /* 0x00018c0000127ab9 */ /* 0x000fe20000000800 */
[----:B------:R-:W-:Y:S02]  /*0af0*/  ISETP.NE.U32.AND P0, PT, RZ, UR16, PT ;  /* 0x00000010ff007c0c */ /* 0x000fe4000bf05070 */
[----:B------:R-:W-:Y:S02]  /*0b00*/  R2UR UR4, R7 ;  /* 0x00000000070472ca */ /* 0x000fe400000e0000 */
[----:B------:R-:W-:Y:S02]  /*0b10*/  ISETP.NE.AND.EX P0, PT, RZ, UR17, PT, P0 ;  /* 0x00000011ff007c0c */ /* 0x000fe4000bf05300 */
[----:B------:R-:W-:-:S11]  /*0b20*/  R2UR UR5, R6 ;  /* 0x00000000060572ca */ /* 0x000fd600000e0000 */
[----:B------:R-:W-:Y:S05]  /*0b30*/  @!P0 BRA `(.L_x_9) ;  /* 0x0000000000308947 */ /* 0x000fea0003800000 */
[----:B------:R-:W-:Y:S01]  /*0b40*/  R2UR UR4, R7 ;  /* 0x00000000070472ca */ /* 0x000fe200000e0000 */
[----:B------:R-:W-:Y:S01]  /*0b50*/  ULDC UR9, c[0x0][0x634] ;  /* 0x00018d0000097ab9 */ /* 0x000fe20000000800 */
[----:B------:R-:W-:-:S11]  /*0b60*/  R2UR UR13, R6 ;  /* 0x00000000060d72ca */ /* 0x000fd600000e0000 */
[----:B------:R-:W-:-:S04]  /*0b70*/  UIADD3 UR9, UP0, UR4, UR9, URZ ;  /* 0x0000000904097290 */ /* 0x000fc8000ff1e03f */
[----:B------:R-:W-:-:S04]  /*0b80*/  UIADD3.X UR13, URZ, UR13, URZ, UP0, !UPT ;  /* 0x0000000d3f0d7290 */ /* 0x000fc800087fe43f */
[----:B------:R-:W-:-:S04]  /*0b90*/  UIMAD.WIDE.U32 UR4, UR13, UR16, URZ ;  /* 0x000000100d0472a5 */ /* 0x000fc8000f8e003f */
[----:B------:R-:W-:Y:S02]  /*0ba0*/  UIMAD.WIDE.U32 UR6, UP0, UR9, UR17, UR4 ;  /* 0x00000011090672a5 */ /* 0x000fe4000f800004 */
[----:B------:R-:W-:Y:S02]  /*0bb0*/  UIMAD.WIDE.U32 UR4, UR9, UR16, URZ ;  /* 0x00000010090472a5 */ /* 0x000fe4000f8e003f */
[----:B------:R-:W-:Y:S02]  /*0bc0*/  UIADD3.X UR15, URZ, URZ, URZ, UP0, !UPT ;  /* 0x0000003f3f0f7290 */ /* 0x000fe400087fe43f */
[----:B------:R-:W-:Y:S01]  /*0bd0*/  UIADD3 URZ, UP0, UR5, UR6, URZ ;  /* 0x00000006053f7290 */ /* 0x000fe2000ff1e03f */
[----:B------:R-:W-:-:S03]  /*0be0*/  UMOV UR14, UR7 ;  /* 0x00000007000e7c82 */ /* 0x000fc60008000000 */
[----:B------:R-:W-:-:S12]  /*0bf0*/  UIMAD.WIDE.U32.X UR4, UR13, UR17, UR14, UP0 ;  /* 0x000000110d0472a5 */ /* 0x000fd800080e040e */
.L_x_9:
[----:B------:R-:W-:Y:S01]  /*0c00*/  USHF.R.U64 UR43, UR4, UR18, UR5 ;  /* 0x00000012042b7299 */ /* 0x000fe20008001205 */
[----:B------:R-:W-:Y:S01]  /*0c10*/  R2UR UR7, R6 ;  /* 0x00000000060772ca */ /* 0x000fe200000e0000 */
[----:B------:R-:W-:Y:S02]  /*0c20*/  USHF.R.U32.HI UR4, URZ, UR18, UR5 ;  /* 0x000000123f047299 */ /* 0x000fe40008011605 */
[----:B------:R-:W-:Y:S01]  /*0c30*/  UIADD3 UR5, UP0, URZ, -UR43, URZ ;  /* 0x8000002b3f057290 */ /* 0x000fe2000ff1e03f */
[----:B------:R-:W-:Y:S01]  /*0c40*/  ULDC.64 UR14, c[0x0][0x620] ;  /* 0x00018800000e7ab9 */ /* 0x000fe20000000a00 */
[----:B------:R-:W-:Y:S02]  /*0c50*/  UMOV UR6, UR19 ;  /* 0x0000001300067c82 */ /* 0x000fe40008000000 */
[----:B------:R-:W-:Y:S01]  /*0c60*/  UIADD3.X UR4, URZ, ~UR4, URZ, UP0, !UPT ;  /* 0x800000043f047290 */ /* 0x000fe200087fe43f */
[----:B------:R-:W-:Y:S01]  /*0c70*/  ULDC UR9, c[0x0][0x618] ;  /* 0x0001860000097ab9 */ /* 0x000fe20000000800 */
[----:B------:R-:W-:-:S02]  /*0c80*/  UIMAD UR12, UR11, UR12, UR10 ;  /* 0x0000000c0b0c72a4 */ /* 0x000fc4000f8e020a */
[----:B------:R-:W-:Y:S02]  /*0c90*/  UIMAD UR4, UR4, UR14, URZ ;  /* 0x0000000e040472a4 */ /* 0x000fe4000f8e023f */
[----:B------:R-:W-:Y:S02]  /*0ca0*/  UIMAD.WIDE.U32 UR6, UR5, UR14, UR6 ;  /* 0x0000000e050672a5 */ /* 0x000fe4000f8e0006 */
[----:B------:R-:W-:Y:S01]  /*0cb0*/  UIMAD UR4, UR5, UR15, UR4 ;  /* 0x0000000f050472a4 */ /* 0x000fe2000f8e0204 */
[----:B------:R-:W-:Y:S01]  /*0cc0*/  ULDC UR10, c[0x0][0x608] ;  /* 0x00018200000a7ab9 */ /* 0x000fe20000000800 */
[----:B------:R-:W-:Y:S02]  /*0cd0*/  ULDC UR18, c[0x0][0x658] ;  /* 0x0001960000127ab9 */ /* 0x000fe40000000800 */
[----:B------:R-:W-:Y:S01]  /*0ce0*/  UIADD3 UR7, UR7, UR4, URZ ;  /* 0x0000000407077290 */ /* 0x000fe2000fffe03f */
[----:B------:R-:W-:Y:S02]  /*0cf0*/  UMOV UR11, 0xffffffff ;  /* 0xffffffff000b7882 */ /* 0x000fe40000000000 */
[----:B------:R-:W-:Y:S01]  /*0d00*/  ULDC.64 UR4, c[0x0][0x640] ;  /* 0x0001900000047ab9 */ /* 0x000fe20000000a00 */
[----:B------:R-:W-:Y:S01]  /*0d10*/  USHF.R.U64 UR16, UR6, UR9, UR7 ;  /* 0x0000000906107299 */ /* 0x000fe20008001207 */
[----:B------:R-:W-:Y:S01]  /*0d20*/  ISETP.NE.U32.AND P0, PT, RZ, UR4, PT ;  /* 0x00000004ff007c0c */ /* 0x000fe2000bf05070 */
[----:B------:R-:W-:-:S02]  /*0d30*/  USHF.R.U32.HI UR7, URZ, UR9, UR7 ;  /* 0x000000093f077299 */ /* 0x000fc40008011607 */
[----:B------:R-:W-:Y:S01]  /*0d40*/  USHF.L.U32 UR6, UR11, UR18, URZ ;  /* 0x000000120b067299 */ /* 0x000fe2000800063f */
[----:B------:R-:W-:Y:S01]  /*0d50*/  ISETP.NE.AND.EX P0, PT, RZ, UR5, PT, P0 ;  /* 0x00000005ff007c0c */ /* 0x000fe2000bf05300 */
[----:B------:R-:W-:Y:S02]  /*0d60*/  USHF.R.U64 UR22, UR16, UR10, UR7 ;  /* 0x0000000a10167299 */ /* 0x000fe40008001207 */
[----:B------:R-:W-:Y:S02]  /*0d70*/  USHF.R.U32.HI UR7, URZ, UR10, UR7 ;  /* 0x0000000a3f077299 */ /* 0x000fe40008011607 */
[----:B------:R-:W-:Y:S02]  /*0d80*/  UISETP.NE.AND UP1, UPT, UR46, URZ, UPT ;  /* 0x0000003f2e00728c */ /* 0x000fe4000bf25270 */
[----:B------:R-:W-:Y:S01]  /*0d90*/  USHF.R.U64 UR23, UR22, UR18, UR7 ;  /* 0x0000001216177299 */ /* 0x000fe20008001207 */
[----:B------:R-:W-:Y:S01]  /*0da0*/  ULDC UR17, c[0x0][0x600] ;  /* 0x0001800000117ab9 */ /* 0x000fe20000000800 */
[----:B------:R-:W-:-:S02]  /*0db0*/  ULOP3.LUT UR13, URZ, UR6, URZ, 0x33, !UPT ;  /* 0x000000063f0d7292 */ /* 0x000fc4000f8e333f */
[----:B------:R-:W-:Y:S02]  /*0dc0*/  UIADD3 UR15, UR17, -0x1, URZ ;  /* 0xffffffff110f7890 */ /* 0x000fe4000fffe03f */
[----:B------:R-:W-:Y:S02]  /*0dd0*/  USEL UR12, UR8, UR12, !UP1 ;  /* 0x0000000c080c7287 */ /* 0x000fe4000c800000 */
[----:B------:R-:W-:Y:S01]  /*0de0*/  USHF.R.U32.HI UR7, URZ, UR18, UR7 ;  /* 0x000000123f077299 */ /* 0x000fe20008011607 */
[----:B------:R-:W-:Y:S01]  /*0df0*/  ULDC UR19, c[0x0][0x648] ;  /* 0x0001920000137ab9 */ /* 0x000fe20000000800 */
[----:B------:R-:W-:Y:S01]  /*0e00*/  ULDC UR20, c[0x0][0x638] ;  /* 0x00018e0000147ab9 */ /* 0x000fe20000000800 */
[----:B------:R-:W-:Y:S01]  /*0e10*/  UMOV UR21, 0x1 ;  /* 0x0000000100157882 */ /* 0x000fe20000000000 */
[----:B------:R-:W-:Y:S01]  /*0e20*/  UMOV UR6, UR23 ;  /* 0x0000001700067c82 */ /* 0x000fe20008000000 */
[----:B------:R-:W-:Y:S07]  /*0e30*/  @!P0 BRA `(.L_x_10) ;  /* 0x0000000000308947 */ /* 0x000fee0003800000 */
[----:B------:R-:W-:Y:S02]  /*0e40*/  ULDC UR10, c[0x0][0x64c] ;  /* 0x00019300000a7ab9 */ /* 0x000fe40000000800 */
        /* <DEDUP_REMOVED lines=8> */
[----:B------:R-:W-:-:S07]  /*0ed0*/  UIMAD.WIDE.U32.X UR4, UR14, UR5, UR10, UP0 ;  /* 0x000000050e0472a5 */ /* 0x000fce00080e040a */
[----:B------:R-:W-:Y:S01]  /*0ee0*/  UMOV UR6, UR4 ;  /* 0x0000000400067c82 */ /* 0x000fe20008000000 */
[----:B------:R-:W-:-:S05]  /*0ef0*/  UMOV UR7, UR5 ;  /* 0x0000000500077c82 */ /* 0x000fca0008000000 */
.L_x_10:
[----:B------:R-:W-:Y:S01]  /*0f00*/  USHF.R.U64 UR5, UR6, UR19, UR7 ;  /* 0x0000001306057299 */ /* 0x000fe20008001207 */
[----:B------:R-:W-:Y:S01]  /*0f10*/  IMAD.MOV.U32 R0, RZ, RZ, 0x1 ;  /* 0x00000001ff007424 */ /* 0x000fe200078e00ff */
[----:B------:R-:W-:Y:S02]  /*0f20*/  USHF.L.U32 UR4, UR21, UR18, URZ ;  /* 0x0000001215047299 */ /* 0x000fe4000800063f */
[----:B------:R-:W-:Y:S02]  /*0f30*/  ULOP3.LUT UR13, UR22, UR13, URZ, 0xc0, !UPT ;  /* 0x0000000d160d7292 */ /* 0x000fe4000f8ec03f */
[----:B------:R-:W-:Y:S02]  /*0f40*/  UIADD3 UR6, -UR5, URZ, URZ ;  /* 0x0000003f05067290 */ /* 0x000fe4000fffe13f */
[----:B------:R-:W-:Y:S02]  /*0f50*/  UIMAD UR13, UR4, UR5, UR13 ;  /* 0x00000005040d72a4 */ /* 0x000fe4000f8e020d */
[----:B------:R-:W-:-:S02]  /*0f60*/  ULOP3.LUT UR15, UR16, UR15, URZ, 0xc0, !UPT ;  /* 0x0000000f100f7292 */ /* 0x000fc4000f8ec03f */
[----:B------:R-:W-:Y:S01]  /*0f70*/  UIMAD UR4, UR6, UR20, UR23 ;  /* 0x00000014060472a4 */ /* 0x000fe2000f8e0217 */
[----:B------:R-:W-:Y:S01]  /*0f80*/  ULDC UR5, c[0x0][0x610] ;  /* 0x0001840000057ab9 */ /* 0x000fe20000000800 */
[----:B------:R-:W-:Y:S02]  /*0f90*/  UISETP.NE.AND UP0, UPT, UR46, URZ, UPT ;  /* 0x0000003f2e00728c */ /* 0x000fe4000bf05270 */
[----:B------:R-:W-:Y:S02]  /*0fa0*/  UIMAD UR12, UR13, UR5, UR12 ;  /* 0x000000050d0c72a4 */ /* 0x000fe4000f8e020c */
[----:B------:R-:W-:-:S04]  /*0fb0*/  UIMAD UR4, UR4, UR17, UR15 ;  /* 0x00000011040472a4 */ /* 0x000fc8000f8e020f */
[----:B------:R-:W-:Y:S02]  /*0fc0*/  USEL UR42, UR4, UR12, !UP0 ;  /* 0x0000000c042a7287 */ /* 0x000fe4000c000000 */
[----:B------:R-:W-:-:S12]  /*0fd0*/  USEL UR41, UR12, UR4, !UP0 ;  /* 0x000000040c297287 */ /* 0x000fd8000c000000 */
.L_x_8:
[----:B------:R-:W-:-:S08]  /*0fe0*/  NOP ;  /* 0x0000000000007918 */ /* 0x000fd00000000000 */
[----:B------:R-:W1:Y:S02]  /*0ff0*/  USETMAXREG.TRY_ALLOC.CTAPOOL UP0, 0xf0 ;  /* 0x000000f0000079c8 */ /* 0x000e640008000600 */
[----:B-1----:R-:W-:-:S13]  /*1000*/  PLOP3.LUT P0, PT, PT, PT, UP0, 0x80, 0x0 ;  /* 0x000000000000781c */ /* 0x002fda0003f0f008 */
[----:B------:R-:W-:Y:S05]  /*1010*/  @!P0 BRA `(.L_x_8) ;  /* 0xfffffffc00f08947 */ /* 0x000fea000383ffff */
[----:B------:R-:W-:Y:S01]  /*1020*/  ULDC.64 UR4, c[0x0][0x598] ;  /* 0x0001660000047ab9 */ /* 0x000fe20000000a00 */
[----:B------:R-:W-:Y:S01]  /*1030*/  ULDC.64 UR36, c[0x0][0x208] ;  /* 0x0000820000247ab9 */ /* 0x000fe20000000a00 */
[----:B------:R-:W-:-:S04]  /*1040*/  ISETP.NE.U32.AND P0, PT, RZ, UR4, PT ;  /* 0x00000004ff007c0c */ /* 0x000fc8000bf05070 */
[----:B------:R-:W-:-:S13]  /*1050*/  ISETP.NE.AND.EX P0, PT, RZ, UR5, PT, P0 ;  /* 0x00000005ff007c0c */ /* 0x000fda000bf05300 */
[----:B------:R-:W-:Y:S05]  /*1060*/  @!P0 BRA `(.L_x_11) ;  /* 0x00000000001c8947 */ /* 0x000fea0003800000 */
[----:B------:R-:W1:Y:S02]  /*1070*/  LDC.64 R2, c[0x0][0x598] ;  /* 0x00016600ff027b82 */ /* 0x000e640000000a00 */
[----:B-1----:R-:W2:Y:S02]  /*1080*/  LDG.E.64 R2, desc[UR36][R2.64] ;  /* 0x0000002402027981 */ /* 0x002ea4000c1e1b00 */
[----:B--2---:R-:W-:-:S04]  /*1090*/  ISETP.NE.U32.AND P0, PT, R2, RZ, PT ;  /* 0x000000ff0200720c */ /* 0x004fc80003f05070 */
[----:B------:R-:W-:-:S13]  /*10a0*/  ISETP.NE.AND.EX P0, PT, R3, RZ, PT, P0 ;  /* 0x000000ff0300720c */ /* 0x000fda0003f05300 */
[----:B------:R-:W-:Y:S05]  /*10b0*/  @!P0 BRA `(.L_x_11) ;  /* 0x0000000000088947 */ /* 0x000fea0003800000 */
[----:B------:R1:W5:Y:S01]  /*10c0*/  LD.E R17, desc[UR36][R2.64] ;  /* 0x0000002402117980 */ /* 0x000362000c101900 */
[----:B------:R-:W-:Y:S05]  /*10d0*/  BRA `(.L_x_12) ;  /* 0x0000000000247947 */ /* 0x000fea0003800000 */
.L_x_11:
[----:B------:R-:W-:Y:S02]  /*10e0*/  ULDC.64 UR4, c[0x0][0x588] ;  /* 0x0001620000047ab9 */ /* 0x000fe40000000a00 */
[----:B------:R-:W-:-:S04]  /*10f0*/  ISETP.NE.U32.AND P0, PT, RZ, UR4, PT ;  /* 0x00000004ff007c0c */ /* 0x000fc8000bf05070 */
[----:B------:R-:W-:-:S13]  /*1100*/  ISETP.NE.AND.EX P0, PT, RZ, UR5, PT, P0 ;  /* 0x00000005ff007c0c */ /* 0x000fda000bf05300 */
[----:B------:R-:W-:Y:S05]  /*1110*/  @!P0 BRA `(.L_x_13) ;  /* 0x00000000000c8947 */ /* 0x000fea0003800000 */
[----:B------:R-:W1:Y:S02]  /*1120*/  LDC.64 R2, c[0x0][0x588] ;  /* 0x00016200ff027b82 */ /* 0x000e640000000a00 */
[----:B-1----:R2:W5:Y:S01]  /*1130*/  LDG.E R17, desc[UR36][R2.64] ;  /* 0x0000002402117981 */ /* 0x002562000c1e1900 */
[----:B------:R-:W-:Y:S05]  /*1140*/  BRA `(.L_x_12) ;  /* 0x0000000000087947 */ /* 0x000fea0003800000 */
.L_x_13:
[----:B------:R-:W-:Y:S02]  /*1150*/  ULDC UR4, c[0x0][0x580] ;  /* 0x0001600000047ab9 */ /* 0x000fe40000000800 */
[----:B------:R-:W-:-:S07]  /*1160*/  MOV R17, UR4 ;  /* 0x0000000400117c02 */ /* 0x000fce0008000f00 */
.L_x_12:
[----:B------:R-:W-:Y:S02]  /*1170*/  ULDC.64 UR4, c[0x0][0x5a0] ;  /* 0x0001680000047ab9 */ /* 0x000fe40000000a00 */
[----:B------:R-:W-:-:S04]  /*1180*/  ISETP.NE.U32.AND P0, PT, RZ, UR4, PT ;  /* 0x00000004ff007c0c */ /* 0x000fc8000bf05070 */
[----:B------:R-:W-:-:S13]  /*1190*/  ISETP.NE.AND.EX P0, PT, RZ, UR5, PT, P0 ;  /* 0x00000005ff007c0c */ /* 0x000fda000bf05300 */
[----:B------:R-:W-:Y:S05]  /*11a0*/  @!P0 BRA `(.L_x_14) ;  /* 0x00000000001c8947 */ /* 0x000fea0003800000 */
[----:B-12---:R-:W1:Y:S02]  /*11b0*/  LDC.64 R2, c[0x0][0x5a0] ;  /* 0x00016800ff027b82 */ /* 0x006e640000000a00 */
[----:B-1----:R-:W2:Y:S02]  /*11c0*/  LDG.E.64 R2, desc[UR36][R2.64] ;  /* 0x0000002402027981 */ /* 0x002ea4000c1e1b00 */
[----:B--2---:R-:W-:-:S04]  /*11d0*/  ISETP.NE.U32.AND P0, PT, R2, RZ, PT ;  /* 0x000000ff0200720c */ /* 0x004fc80003f05070 */
[----:B------:R-:W-:-:S13]  /*11e0*/  ISETP.NE.AND.EX P0, PT, R3, RZ, PT, P0 ;  /* 0x000000ff0300720c */ /* 0x000fda0003f05300 */
[----:B------:R-:W-:Y:S05]  /*11f0*/  @!P0 BRA `(.L_x_14) ;  /* 0x0000000000088947 */ /* 0x000fea0003800000 */
[----:B------:R1:W5:Y:S01]  /*1200*/  LD.E R18, desc[UR36][R2.64] ;  /* 0x0000002402127980 */ /* 0x000362000c101900 */
[----:B------:R-:W-:Y:S05]  /*1210*/  BRA `(.L_x_15) ;  /* 0x0000000000247947 */ /* 0x000fea0003800000 */
.L_x_14:
[----:B------:R-:W-:Y:S02]  /*1220*/  ULDC.64 UR4, c[0x0][0x590] ;  /* 0x0001640000047ab9 */ /* 0x000fe40000000a00 */
[----:B------:R-:W-:-:S04]  /*1230*/  ISETP.NE.U32.AND P0, PT, RZ, UR4, PT ;  /* 0x00000004ff007c0c */ /* 0x000fc8000bf05070 */
[----:B------:R-:W-:-:S13]  /*1240*/  ISETP.NE.AND.EX P0, PT, RZ, UR5, PT, P0 ;  /* 0x00000005ff007c0c */ /* 0x000fda000bf05300 */
[----:B------:R-:W-:Y:S05]  /*1250*/  @!P0 BRA `(.L_x_16) ;  /* 0x00000000000c8947 */ /* 0x000fea0003800000 */
[----:B-12---:R-:W1:Y:S02]  /*1260*/  LDC.64 R2, c[0x0][0x590] ;  /* 0x00016400ff027b82 */ /* 0x006e640000000a00 */
[----:B-1----:R2:W5:Y:S01]  /*1270*/  LDG.E R18, desc[UR36][R2.64] ;  /* 0x0000002402127981 */ /* 0x002562000c1e1900 */
[----:B------:R-:W-:Y:S05]  /*1280*/  BRA `(.L_x_15) ;  /* 0x0000000000087947 */ /* 0x000fea0003800000 */
.L_x_16:
[----:B------:R-:W-:Y:S02]  /*1290*/  ULDC UR4, c[0x0][0x584] ;  /* 0x0001610000047ab9 */ /* 0x000fe40000000800 */
[----:B------:R-:W-:-:S07]  /*12a0*/  IMAD.U32 R18, RZ, RZ, UR4 ;  /* 0x00000004ff127e24 */ /* 0x000fce000f8e00ff */
.L_x_15:
[----:B------:R-:W-:-:S13]  /*12b0*/  LOP3.LUT P0, RZ, R0, 0xff, RZ, 0xc0, !PT ;  /* 0x000000ff00ff7812 */ /* 0x000fda000780c0ff */
[----:B------:R-:W-:Y:S05]  /*12c0*/  @!P0 EXIT ;  /* 0x000000000000894d */ /* 0x000fea0003800000 */
[----:B------:R-:W-:Y:S01]  /*12d0*/  ULDC UR4, c[0x0][0x28c] ;  /* 0x0000a30000047ab9 */ /* 0x000fe20000000800 */
[----:B------:R-:W-:Y:S01]  /*12e0*/  UMOV UR38, URZ ;  /* 0x0000003f00267c82 */ /* 0x000fe20008000000 */
[----:B------:R-:W-:Y:S01]  /*12f0*/  UIADD3 UR4, UR4, 0x7f, URZ ;  /* 0x0000007f04047890 */ /* 0x000fe2000fffe03f */
[----:B------:R-:W-:-:S03]  /*1300*/  UMOV UR39, URZ ;  /* 0x0000003f00277c82 */ /* 0x000fc60008000000 */
[----:B------:R-:W-:-:S04]  /*1310*/  USHF.R.S32.HI UR5, URZ, 0x1f, UR4 ;  /* 0x0000001f3f057899 */ /* 0x000fc80008011404 */
[----:B------:R-:W-:-:S04]  /*1320*/  ULEA.HI UR5, UR5, UR4, URZ, 0x7 ;  /* 0x0000000405057291 */ /* 0x000fc8000f8f383f */
[----:B------:R-:W-:-:S12]  /*1330*/  USHF.R.S32.HI UR44, URZ, 0x7, UR5 ;  /* 0x000000073f2c7899 */ /* 0x000fd80008011405 */
.L_x_550:
[----:B------:R-:W3:Y:S01]  /*1340*/  S2R R0, SR_TID.X ;  /* 0x0000000000007919 */ /* 0x000ee20000002100 */
[----:B----4-:R-:W4:Y:S01]  /*1350*/  S2UR UR7, SR_CgaCtaId ;  /* 0x00000000000779c3 */ /* 0x010f220000008800 */
[----:B------:R-:W-:Y:S02]  /*1360*/  UMOV UR6, 0x400 ;  /* 0x0000040000067882 */ /* 0x000fe40000000000 */
[----:B----4-:R-:W-:Y:S01]  /*1370*/  ULEA UR6, UR7, UR6, 0x18 ;  /* 0x0000000607067291 */ /* 0x010fe2000f8ec03f */
[----:B---3--:R-:W-:-:S04]  /*1380*/  LOP3.LUT R0, R0, 0x80, RZ, 0xc0, !PT ;  /* 0x0000008000007812 */ /* 0x008fc800078ec0ff */
[----:B------:R-:W-:-:S06]  /*1390*/  SHF.R.U32.HI R0, RZ, 0x7, R0 ;  /* 0x00000007ff007819 */ /* 0x000fcc0000011600 */
[----:B------:R-:W3:Y:S02]  /*13a0*/  SHFL.IDX PT, R0, R0, RZ, 0x1f ;  /* 0x00001fff00007589 */ /* 0x000ee400000e0000 */
[----:B---3--:R-:W-:-:S13]  /*13b0*/  R2UR UR4, R0 ;  /* 0x00000000000472ca */ /* 0x008fda00000e0000 */
[----:B------:R-:W-:-:S04]  /*13c0*/  ULEA.HI UR5, UR4, UR4, URZ, 0x1 ;  /* 0x0000000404057291 */ /* 0x000fc8000f8f083f */
[----:B------:R-:W-:-:S04]  /*13d0*/  ULOP3.LUT UR5, UR5, 0x7fffe, URZ, 0xc0, !UPT ;  /* 0x0007fffe05057892 */ /* 0x000fc8000f8ec03f */
[----:B------:R-:W-:-:S03]  /*13e0*/  UIADD3 UR5, UR4, -UR5, URZ ;  /* 0x8000000504057290 */ /* 0x000fc6000fffe03f */
[----:B------:R-:W-:Y:S01]  /*13f0*/  ULDC UR4, c[0x0][0x28c] ;  /* 0x0000a30000047ab9 */ /* 0x000fe20000000800 */
[----:B------:R-:W-:Y:S01]  /*1400*/  ULEA UR5, UR5, UR6, 0xd ;  /* 0x0000000605057291 */ /* 0x000fe2000f8e683f */
[----:B------:R-:W-:-:S03]  /*1410*/  ISETP.LT.AND P0, PT, RZ, UR4, PT ;  /* 0x00000004ff007c0c */ /* 0x000fc6000bf01270 */
[----:B------:R-:W-:-:S04]  /*1420*/  UIADD3 UR5, UR5, 0x100, URZ ;  /* 0x0000010005057890 */ /* 0x000fc8000fffe03f */
[----:B------:R-:W-:-:S04]  /*1430*/  USHF.R.U32.HI UR5, URZ, 0x4, UR5 ;  /* 0x000000043f057899 */ /* 0x000fc80008011605 */
[----:B------:R-:W-:-:S04]  /*1440*/  ULOP3.LUT UR5, UR5, 0x3fff, URZ, 0xc0, !UPT ;  /* 0x00003fff05057892 */ /* 0x000fc8000f8ec03f */
[----:B------:R-:W-:Y:S01]  /*1450*/  ULOP3.LUT UR45, UR5, 0x10000, URZ, 0xfc, !UPT ;  /* 0x00010000052d7892 */ /* 0x000fe2000f8efc3f */
[----:B--2---:R-:W-:Y:S11]  /*1460*/  @P0 BRA `(.L_x_17) ;  /* 0x0000000000400947 */ /* 0x004ff60003800000 */
[----:B------:R-:W-:Y:S01]  /*1470*/  MOV R0, 0x0 ;  /* 0x0000000000007802 */ /* 0x000fe20000000f00 */
[----:B------:R-:W-:Y:S01]  /*1480*/  ULDC.64 UR4, c[0x4][0x68] ;  /* 0x01001a0000047ab9 */ /* 0x000fe20000000a00 */
[----:B------:R-:W-:Y:S01]  /*1490*/  ULDC.64 UR6, c[0x4][0x8] ;  /* 0x0100020000067ab9 */ /* 0x000fe20000000a00 */
[----:B------:R-:W-:Y:S01]  /*14a0*/  IMAD.U32 R4, RZ, RZ, UR4 ;  /* 0x00000004ff047e24 */ /* 0x000fe2000f8e00ff */
[----:B-12---:R1:W2:Y:S01]  /*14b0*/  LDC.64 R2, c[0x4][R0] ;  /* 0x0100000000027b82 */ /* 0x0062a20000000a00 */
[----:B------:R-:W-:Y:S01]  /*14c0*/  MOV R5, UR5 ;  /* 0x0000000500057c02 */ /* 0x000fe20008000f00 */
[----:B------:R-:W-:Y:S01]  /*14d0*/  ULDC.64 UR4, c[0x4][0x70] ;  /* 0x01001c0000047ab9 */ /* 0x000fe20000000a00 */
[----:B------:R-:W-:Y:S01]  /*14e0*/  MOV R10, UR6 ;  /* 0x00000006000a7c02 */ /* 0x000fe20008000f00 */
[----:B0-----:R-:W-:Y:S01]  /*14f0*/  IMAD.U32 R6, RZ, RZ, UR4 ;  /* 0x00000004ff067e24 */ /* 0x001fe2000f8e00ff */
[----:B------:R-:W-:Y:S01]  /*1500*/  MOV R12, 0x1 ;  /* 0x00000001000c7802 */ /* 0x000fe20000000f00 */
[----:B------:R-:W-:-:S02]  /*1510*/  IMAD.U32 R7, RZ, RZ, UR5 ;  /* 0x00000005ff077e24 */ /* 0x000fc4000f8e00ff */
[----:B------:R-:W-:Y:S02]  /*1520*/  IMAD.U32 R11, RZ, RZ, UR7 ;  /* 0x00000007ff0b7e24 */ /* 0x000fe4000f8e00ff */
[----:B------:R-:W-:Y:S02]  /*1530*/  IMAD.MOV.U32 R8, RZ, RZ, 0x1e1 ;  /* 0x000001e1ff087424 */ /* 0x000fe400078e00ff */
[----:B-1----:R-:W-:-:S07]  /*1540*/  IMAD.MOV.U32 R13, RZ, RZ, RZ ;  /* 0x000000ffff0d7224 */ /* 0x002fce00078e00ff */
[----:B------:R-:W-:-:S07]  /*1550*/  LEPC R20, `(.L_x_17) ;  /* 0x000000001014794e */ /* 0x000fce0000000000 */
[----:B--2--5:R-:W-:Y:S05]  /*1560*/  CALL.ABS.NOINC R2 ;  /* 0x0000000002007343 */ /* 0x024fea0003c00000 */
.L_x_17:
[----:B------:R-:W-:-:S06]  /*1570*/  ULOP3.LUT UR4, UR40, 0x1, URZ, 0xfc, !UPT ;  /* 0x0000000128047892 */ /* 0x000fcc000f8efc3f */
[----:B------:R-:W-:-:S05]  /*1580*/  IMAD.U32 R0, RZ, RZ, UR4 ;  /* 0x00000004ff007e24 */ /* 0x000fca000f8e00ff */
[----:B------:R-:W-:-:S13]  /*1590*/  ISETP.NE.AND P0, PT, R0, 0x3, PT ;  /* 0x000000030000780c */ /* 0x000fda0003f05270 */
[----:B------:R-:W-:Y:S05]  /*15a0*/  @!P0 BRA `(.L_x_18) ;  /* 0x0000000000048947 */ /* 0x000fea0003800000 */
[----:B------:R-:W-:Y:S01]  /*15b0*/  BPT.TRAP 0x1 ;  /* 0x000000040000795c */ /* 0x000fe20000300000 */
.L_x_18:
[----:B------:R-:W3:Y:S01]  /*15c0*/  S2UR UR5, SR_CgaCtaId ;  /* 0x00000000000579c3 */ /* 0x000ee20000008800 */
[----:B------:R-:W-:Y:S01]  /*15d0*/  UMOV UR4, 0x400 ;  /* 0x0000040000047882 */ /* 0x000fe20000000000 */
[----:B-12---:R-:W-:Y:S01]  /*15e0*/  IMAD.U32 R2, RZ, RZ, UR38 ;  /* 0x00000026ff027e24 */ /* 0x006fe2000f8e00ff */
[----:B------:R-:W-:-:S04]  /*15f0*/  MOV R3, UR39 ;  /* 0x0000002700037c02 */ /* 0x000fc80008000f00 */
[----:B------:R-:W-:Y:S01]  /*1600*/  SHF.L.U32 R2, R2, 0x1f, RZ ;  /* 0x0000001f02027819 */ /* 0x000fe200000006ff */
[----:B---3--:R-:W-:-:S06]  /*1610*/  ULEA UR4, UR5, UR4, 0x18 ;  /* 0x0000000405047291 */ /* 0x008fcc000f8ec03f */
[----:B------:R-:W-:-:S05]  /*1620*/  IMAD.U32 R0, RZ, RZ, UR4 ;  /* 0x00000004ff007e24 */ /* 0x000fca000f8e00ff */
[----:B------:R-:W-:-:S04]  /*1630*/  LEA R3, R3, R0, 0x3 ;  /* 0x0000000003037211 */ /* 0x000fc800078e18ff */
[----:B------:R1:W2:Y:S01]  /*1640*/  SYNCS.PHASECHK.TRANS64.TRYWAIT P1, [R3+URZ], R2 ;  /* 0x00000002030075a7 */ /* 0x0002a2000802017f */
[----:B------:R-:W-:Y:S05]  /*1650*/  @!P0 BRA `(.L_x_19) ;  /* 0x0000000000048947 */ /* 0x000fea0003800000 */
[----:B------:R-:W-:Y:S01]  /*1660*/  BPT.TRAP 0x1 ;  /* 0x000000040000795c */ /* 0x000fe20000300000 */
.L_x_19:
[----:B--2---:R-:W-:Y:S05]  /*1670*/  @P1 BRA `(.L_x_20) ;  /* 0x0000000000081947 */ /* 0x004fea0003800000 */
[----:B------:R-:W2:Y:S02]  /*1680*/  SYNCS.PHASECHK.TRANS64.TRYWAIT P1, [R3+URZ], R2 ;  /* 0x00000002030075a7 */ /* 0x000ea4000802017f */
[----:B--2---:R-:W-:Y:S05]  /*1690*/  @!P1 BRA `(.L_x_21) ;  /* 0x0000016c00e49947 */ /* 0x004fea0003800000 */
.L_x_20:
[----:B------:R-:W-:-:S04]  /*16a0*/  UISETP.LT.AND UP0, UPT, UR44, 0x1, UPT ;  /* 0x000000012c00788c */ /* 0x000fc8000bf01270 */
[----:B------:R-:W-:-:S06]  /*16b0*/  USEL UR4, UR44, 0x1, UP0 ;  /* 0x000000012c047887 */ /* 0x000fcc0008000000 */
[----:B-12---:R-:W-:Y:S01]  /*16c0*/  IMAD.U32 R2, RZ, RZ, UR4 ;  /* 0x00000004ff027e24 */ /* 0x006fe2000f8e00ff */
[----:B------:R-:W-:Y:S05]  /*16d0*/  WARPSYNC.ALL ;  /* 0x0000000000007948 */ /* 0x000fea0003800000 */
[----:B------:R-:W-:-:S04]  /*16e0*/  IADD3 R2, -R2, UR44, RZ ;  /* 0x0000002c02027c10 */ /* 0x000fc8000fffe1ff */
[----:B------:R-:W-:Y:S02]  /*16f0*/  ISETP.GE.AND P1, PT, R2, 0x1, PT ;  /* 0x000000010200780c */ /* 0x000fe40003f26270 */
[----:B------:R-:W-:Y:S01]  /*1700*/  R2UR UR4, R0 ;  /* 0x00000000000472ca */ /* 0x000fe200000e0000 */
[----:B------:R-:W-:Y:S01]  /*1710*/  ULEA UR5, UR39, UR45, 0xb ;  /* 0x0000002d27057291 */ /* 0x000fe2000f8e583f */
[----:B------:R-:W-:Y:S01]  /*1720*/  WARPGROUP.ARRIVE ;  /* 0x00000000000079c5 */ /* 0x000fe20000000000 */
[----:B------:R-:W-:Y:S01]  /*1730*/  UMOV UR9, 0x40000040 ;  /* 0x4000004000097882 */ /* 0x000fe20000000000 */
[----:B------:R-:W-:Y:S01]  /*1740*/  UMOV UR11, 0x40000040 ;  /* 0x40000040000b7882 */ /* 0x000fe20000000000 */
[----:B------:R-:W-:Y:S03]  /*1750*/  STL [R1+0x2cc], R19 ;  /* 0x0002cc1301007387 */ /* 0x000fe60000100800 */
[----:B------:R-:W-:Y:S01]  /*1760*/  UMOV UR8, UR5 ;  /* 0x0000000500087c82 */ /* 0x000fe20008000000 */
[----:B-----5:R1:W-:Y:S04]  /*1770*/  STL [R1+0x2c8], R18 ;  /* 0x0002c81201007387 */ /* 0x0203e80000100800 */
[----:B------:R-:W-:Y:S01]  /*1780*/  UIADD3 UR4, UR4, 0x20100, URZ ;  /* 0x0002010004047890 */ /* 0x000fe2000fffe03f */
[----:B------:R2:W-:Y:S03]  /*1790*/  STL [R1+0x2c4], R17 ;  /* 0x0002c41101007387 */ /* 0x0005e60000100800 */
[----:B------:R-:W-:Y:S01]  /*17a0*/  USHF.R.U32.HI UR4, URZ, 0x4, UR4 ;  /* 0x000000043f047899 */ /* 0x000fe20008011604 */
[----:B------:R3:W-:Y:S03]  /*17b0*/  STL [R1+0x2c0], R16 ;  /* 0x0002c01001007387 */ /* 0x0007e60000100800 */
[----:B------:R-:W-:Y:S01]  /*17c0*/  ULOP3.LUT UR4, UR4, 0x3fff, URZ, 0xc0, !UPT ;  /* 0x00003fff04047892 */ /* 0x000fe2000f8ec03f */
[----:B------:R4:W-:Y:S03]  /*17d0*/  STL [R1+0x2bc], R2 ;  /* 0x0002bc0201007387 */ /* 0x0009e60000100800 */
[----:B------:R-:W-:Y:S01]  /*17e0*/  ULOP3.LUT UR4, UR4, 0x10000, URZ, 0xfc, !UPT ;  /* 0x0001000004047892 */ /* 0x000fe2000f8efc3f */
[----:B------:R4:W-:Y:S03]  /*17f0*/  STL [R1+0x2d0], R0 ;  /* 0x0002d00001007387 */ /* 0x0009e60000100800 */
[----:B------:R-:W-:-:S07]  /*1800*/  ULEA UR6, UR39, UR4, 0xb ;  /* 0x0000000427067291 */ /* 0x000fce000f8e583f */
[----:B------:R-:W-:Y:S02]  /*1810*/  UMOV UR10, UR6 ;  /* 0x00000006000a7c82 */ /* 0x000fe40008000000 */
[----:B------:R-:W-:Y:S01]  /*1820*/  IGMMA.64x256x32.S8.S8 R24, gdesc[UR8], RZ, !UPT, gsb0 ;  /* 0x06600000081879f1 */ /* 0x000fe2000c0410ff */
[----:B------:R-:W-:Y:S01]  /*1830*/  UIADD3 UR8, UR5, 0x400, URZ ;  /* 0x0000040005087890 */ /* 0x000fe2000fffe03f */
[----:B------:R-:W-:Y:S01]  /*1840*/  UMOV UR9, 0x40000040 ;  /* 0x4000004000097882 */ /* 0x000fe20000000000 */
[----:B------:R-:W-:Y:S02]  /*1850*/  WARPGROUP.DEPBAR.LE gsb0, 0x0 ;  /* 0x00008000000079c5 */ /* 0x000fe40000010000 */
[----:B------:R-:W-:Y:S01]  /*1860*/  STL.64 [R1], R24 ;  /* 0x0000001801007387 */ /* 0x000fe20000100a00 */
[----:B------:R-:W-:Y:S01]  /*1870*/  IMAD.MOV.U32 R235, RZ, RZ, R46 ;  /* 0x000000ffffeb7224 */ /* 0x000fe200078e002e */
[----:B------:R-:W-:Y:S01]  /*1880*/  MOV R234, R47 ;  /* 0x0000002f00ea7202 */ /* 0x000fe20000000f00 */
[----:B------:R-:W-:Y:S01]  /*1890*/  IMAD.MOV.U32 R233, RZ, RZ, R48 ;  /* 0x000000ffffe97224 */ /* 0x000fe200078e0030 */
[----:B------:R-:W-:Y:S01]  /*18a0*/  STL.64 [R1+0x8], R26 ;  /* 0x0000081a01007387 */ /* 0x000fe20000100a00 */
        /* <DEDUP_REMOVED lines=73> */
[----:B-1----:R-:W-:Y:S01]  /*1d40*/  MOV R18, R134 ;  /* 0x0000008600127202 */ /* 0x002fe20000000f00 */
[----:B------:R-:W-:Y:S01]  /*1d50*/  IMAD.MOV.U32 R189, RZ, RZ, R105 ;  /* 0x000000ffffbd7224 */ /* 0x000fe200078e0069 */
[----:B------:R-:W-:Y:S01]  /*1d60*/  MOV R15, R137 ;  /* 0x00000089000f7202 */ /* 0x000fe20000000f00 */
[----:B------:R-:W-:Y:S01]  /*1d70*/  IMAD.MOV.U32 R190, RZ, RZ, R106 ;  /* 0x000000ffffbe7224 */ /* 0x000fe200078e006a */
[----:B------:R-:W-:Y:S01]  /*1d80*/  MOV R12, R140 ;  /* 0x0000008c000c7202 */ /* 0x000fe20000000f00 */
[----:B------:R-:W-:Y:S01]  /*1d90*/  IMAD.MOV.U32 R192, RZ, RZ, R108 ;  /* 0x000000ffffc07224 */ /* 0x000fe200078e006c */
[----:B------:R-:W-:Y:S01]  /*1da0*/  MOV R9, R143 ;  /* 0x0000008f00097202 */ /* 0x000fe20000000f00 */
[----:B------:R-:W-:Y:S01]  /*1db0*/  IMAD.MOV.U32 R193, RZ, RZ, R109 ;  /* 0x000000ffffc17224 */ /* 0x000fe200078e006d */
[----:B0-----:R-:W-:Y:S01]  /*1dc0*/  MOV R6, R146 ;  /* 0x0000009200067202 */ /* 0x001fe20000000f00 */
[----:B------:R-:W-:Y:S01]  /*1dd0*/  IMAD.MOV.U32 R195, RZ, RZ, R111 ;  /* 0x000000ffffc37224 */ /* 0x000fe200078e006f */
[----:B------:R-:W-:Y:S01]  /*1de0*/  MOV R3, R149 ;  /* 0x0000009500037202 */ /* 0x000fe20000000f00 */
[----:B------:R-:W-:Y:S01]  /*1df0*/  IMAD.MOV.U32 R196, RZ, RZ, R112 ;  /* 0x000000ffffc47224 */ /* 0x000fe200078e0070 */
[----:B------:R0:W-:Y:S01]  /*1e00*/  STL.64 [R1+0x50], R44 ;  /* 0x0000502c01007387 */ /* 0x0001e20000100a00 */
[----:B------:R-:W-:-:S02]  /*1e10*/  IMAD.MOV.U32 R198, RZ, RZ, R114 ;  /* 0x000000ffffc67224 */ /* 0x000fc400078e0072 */
[----:B------:R-:W-:Y:S01]  /*1e20*/  IMAD.MOV.U32 R199, RZ, RZ, R115 ;  /* 0x000000ffffc77224 */ /* 0x000fe200078e0073 */
[----:B------:R-:W-:Y:S01]  /*1e30*/  STL [R1+0x588], R155 ;  /* 0x0005889b01007387 */ /* 0x000fe20000100800 */
[----:B------:R-:W-:Y:S02]  /*1e40*/  IMAD.MOV.U32 R201, RZ, RZ, R117 ;  /* 0x000000ffffc97224 */ /* 0x000fe400078e0075 */
[----:B------:R-:W-:Y:S02]  /*1e50*/  IMAD.MOV.U32 R202, RZ, RZ, R118 ;  /* 0x000000ffffca7224 */ /* 0x000fe400078e0076 */
[----:B------:R-:W-:Y:S02]  /*1e60*/  IMAD.MOV.U32 R204, RZ, RZ, R120 ;  /* 0x000000ffffcc7224 */ /* 0x000fe400078e0078 */
[----:B------:R-:W-:Y:S02]  /*1e70*/  IMAD.MOV.U32 R205, RZ, RZ, R121 ;  /* 0x000000ffffcd7224 */ /* 0x000fe400078e0079 */
[----:B------:R-:W-:-:S02]  /*1e80*/  IMAD.MOV.U32 R207, RZ, RZ, R123 ;  /* 0x000000ffffcf7224 */ /* 0x000fc400078e007b */
[----:B------:R-:W-:Y:S02]  /*1e90*/  IMAD.MOV.U32 R208, RZ, RZ, R124 ;  /* 0x000000ffffd07224 */ /* 0x000fe400078e007c */
[----:B------:R-:W-:Y:S02]  /*1ea0*/  IMAD.MOV.U32 R210, RZ, RZ, R126 ;  /* 0x000000ffffd27224 */ /* 0x000fe400078e007e */
[----:B------:R-:W-:Y:S02]  /*1eb0*/  IMAD.MOV.U32 R211, RZ, RZ, R127 ;  /* 0x000000ffffd37224 */ /* 0x000fe400078e007f */
[----:B------:R-:W-:Y:S02]  /*1ec0*/  IMAD.MOV.U32 R23, RZ, RZ, R129 ;  /* 0x000000ffff177224 */ /* 0x000fe400078e0081 */
[----:B------:R-:W-:Y:S02]  /*1ed0*/  IMAD.MOV.U32 R22, RZ, RZ, R130 ;  /* 0x000000ffff167224 */ /* 0x000fe400078e0082 */
[----:B------:R-:W-:-:S02]  /*1ee0*/  IMAD.MOV.U32 R20, RZ, RZ, R132 ;  /* 0x000000ffff147224 */ /* 0x000fc400078e0084 */
[----:B------:R-:W-:Y:S02]  /*1ef0*/  IMAD.MOV.U32 R19, RZ, RZ, R133 ;  /* 0x000000ffff137224 */ /* 0x000fe400078e0085 */
[----:B--2---:R-:W-:Y:S02]  /*1f00*/  IMAD.MOV.U32 R17, RZ, RZ, R135 ;  /* 0x000000ffff117224 */ /* 0x004fe400078e0087 */
[----:B---3--:R-:W-:Y:S02]  /*1f10*/  IMAD.MOV.U32 R16, RZ, RZ, R136 ;  /* 0x000000ffff107224 */ /* 0x008fe400078e0088 */
        /* <DEDUP_REMOVED lines=8> */
[----:B----4-:R-:W-:-:S02]  /*1fa0*/  IMAD.MOV.U32 R2, RZ, RZ, R150 ;  /* 0x000000ffff027224 */ /* 0x010fc400078e0096 */
[----:B------:R-:W-:Y:S02]  /*1fb0*/  IMAD.MOV.U32 R0, RZ, RZ, R151 ;  /* 0x000000ffff007224 */ /* 0x000fe400078e0097 */
[----:B0-----:R-:W-:-:S06]  /*1fc0*/  WARPGROUP.ARRIVE ;  /* 0x00000000000079c5 */ /* 0x001fcc0000000000 */
[----:B------:R-:W-:Y:S03]  /*1fd0*/  IGMMA.64x256x32.S8.S8 R24, gdesc[UR8], RZ, !UPT, gsb0 ;  /* 0x06600000081879f1 */ /* 0x000fe6000c0410ff */
[----:B------:R-:W-:Y:S02]  /*1fe0*/  WARPGROUP.DEPBAR.LE gsb0, 0x0 ;  /* 0x00008000000079c5 */ /* 0x000fe40000010000 */
[----:B------:R-:W-:Y:S04]  /*1ff0*/  STL.64 [R1+0x580], R150 ;  /* 0x0005809601007387 */ /* 0x000fe80000100a00 */
        /* <DEDUP_REMOVED lines=20> */
[----:B------:R0:W-:Y:S04]  /*2140*/  STL.64 [R1+0x4d8], R108 ;  /* 0x0004d86c01007387 */ /* 0x0001e80000100a00 */
[----:B0-----:R-:W2:Y:S04]  /*2150*/  LDL.LU R108, [R1] ;  /* 0x00000000016c7983 */ /* 0x001ea80000300800 */
[----:B------:R-:W2:Y:S04]  /*2160*/  LDL.LU R109, [R1+0x4] ;  /* 0x00000400016d7983 */ /* 0x000ea80000300800 */
        /* <DEDUP_REMOVED lines=19> */
[----:B------:R-:W2:Y:S01]  /*22a0*/  LDL.LU R129, [R1+0x54] ;  /* 0x0000540001817983 */ /* 0x000ea20000300800 */
        /* <DEDUP_REMOVED lines=32> */
[----:B------:R-:W-:Y:S01]  /*24b0*/  UIADD3 UR8, UR5, 0x2, URZ ;  /* 0x0000000205087890 */ /* 0x000fe2000fffe03f */
[----:B------:R-:W-:Y:S01]  /*24c0*/  IMAD.MOV.U32 R215, RZ, RZ, R21 ;  /* 0x000000ffffd77224 */ /* 0x000fe200078e0015 */
[----:B------:R-:W-:Y:S01]  /*24d0*/  UIADD3 UR10, UR6, 0x2, URZ ;  /* 0x00000002060a7890 */ /* 0x000fe2000fffe03f */
[----:B------:R-:W-:Y:S01]  /*24e0*/  IMAD.MOV.U32 R216, RZ, RZ, R20 ;  /* 0x000000ffffd87224 */ /* 0x000fe200078e0014 */
[----:B------:R-:W-:Y:S01]  /*24f0*/  UMOV UR9, 0x40000040 ;  /* 0x4000004000097882 */ /* 0x000fe20000000000 */
[----:B------:R-:W-:Y:S01]  /*2500*/  IMAD.MOV.U32 R218, RZ, RZ, R18 ;  /* 0x000000ffffda7224 */ /* 0x000fe200078e0012 */
[----:B------:R-:W-:Y:S01]  /*2510*/  UMOV UR11, 0x40000040 ;  /* 0x40000040000b7882 */ /* 0x000fe20000000000 */
        /* <DEDUP_REMOVED lines=10> */
[----:B------:R-:W-:-:S06]  /*25c0*/  IMAD.MOV.U32 R234, RZ, RZ, R2 ;  /* 0x000000ffffea7224 */ /* 0x000fcc00078e0002 */
[----:B--2---:R-:W-:-:S06]  /*25d0*/  WARPGROUP.ARRIVE ;  /* 0x00000000000079c5 */ /* 0x004fcc0000000000 */
[----:B------:R-:W-:Y:S03]  /*25e0*/  IGMMA.64x256x32.S8.S8 R108, gdesc[UR8], R108, gsb0 ;  /* 0x06600000086c79f1 */ /* 0x000fe6000804106c */
[----:B------:R-:W-:Y:S02]  /*25f0*/  WARPGROUP.DEPBAR.LE gsb0, 0x0 ;  /* 0x00008000000079c5 */ /* 0x000fe40000010000 */
[----:B------:R-:W-:Y:S04]  /*2600*/  STL.64 [R1], R108 ;  /* 0x0000006c01007387 */ /* 0x000fe80000100a00 */
        /* <DEDUP_REMOVED lines=63> */
[----:B0-----:R-:W2:Y:S04]  /*2a00*/  LDL.LU R155, [R1+0x588] ;  /* 0x00058800019b7983 */ /* 0x001ea80000300800 */
[----:B------:R-:W3:Y:S04]  /*2a10*/  LDL.LU.64 R150, [R1+0x580] ;  /* 0x0005800001967983 */ /* 0x000ee80000300a00 */
        /* <DEDUP_REMOVED lines=20> */
[----:B------:R-:W3:Y:S01]  /*2b60*/  LDL.LU.64 R108, [R1+0x4d8] ;  /* 0x0004d800016c7983 */ /* 0x000ee20000300a00 */
[----:B------:R-:W-:Y:S01]  /*2b70*/  UIADD3 UR8, UR5, 0x402, URZ ;  /* 0x0000040205087890 */ /* 0x000fe2000fffe03f */
[----:B------:R-:W-:Y:S01]  /*2b80*/  UMOV UR9, 0x40000040 ;  /* 0x4000004000097882 */ /* 0x000fe20000000000 */
[----:B---3--:R-:W-:-:S07]  /*2b90*/  WARPGROUP.ARRIVE ;  /* 0x00000000000079c5 */ /* 0x008fce0000000000 */
[----:B------:R-:W-:Y:S03]  /*2ba0*/  IGMMA.64x256x32.S8.S8 R24, gdesc[UR8], R24, gsb0 ;  /* 0x06600000081879f1 */ /* 0x000fe60008041018 */
        /* <DEDUP_REMOVED lines=65> */
[----:B0-----:R-:W3:Y:S04]  /*2fc0*/  LDL.LU.64 R24, [R1] ;  /* 0x0000000001187983 */ /* 0x001ee80000300a00 */
        /* <DEDUP_REMOVED lines=63> */
[----:B------:R-:W-:-:S02]  /*33c0*/  UIADD3 UR8, UR5, 0x4, URZ ;  /* 0x0000000405087890 */ /* 0x000fc4000fffe03f */
[----:B------:R-:W-:Y:S01]  /*33d0*/  UIADD3 UR10, UR6, 0x4, URZ ;  /* 0x00000004060a7890 */ /* 0x000fe2000fffe03f */
[----:B------:R-:W-:Y:S01]  /*33e0*/  UMOV UR9, 0x40000040 ;  /* 0x4000004000097882 */ /* 0x000fe20000000000 */
[----:B------:R-:W-:Y:S01]  /*33f0*/  UMOV UR11, 0x40000040 ;  /* 0x40000040000b7882 */ /* 0x000fe20000000000 */
[----:B---3--:R-:W-:-:S06]  /*3400*/  WARPGROUP.ARRIVE ;  /* 0x00000000000079c5 */ /* 0x008fcc0000000000 */
[----:B------:R-:W-:Y:S03]  /*3410*/  IGMMA.64x256x32.S8.S8 R24, gdesc[UR8], R24, gsb0 ;  /* 0x06600000081879f1 */ /* 0x000fe60008041018 */
[----:B------:R-:W-:Y:S02]  /*3420*/  WARPGROUP.DEPBAR.LE gsb0, 0x0 ;  /* 0x00008000000079c5 */ /* 0x000fe40000010000 */
[----:B------:R-:W-:Y:S01]  /*3430*/  STL.64 [R1], R24 ;  /* 0x0000001801007387 */ /* 0x000fe20000100a00 */
[----:B------:R-:W-:Y:S01]  /*3440*/  MOV R4, R150 ;  /* 0x0000009600047202 */ /* 0x000fe20000000f00 */
[----:B------:R-:W-:Y:S01]  /*3450*/  IMAD.MOV.U32 R3, RZ, RZ, R151 ;  /* 0x000000ffff037224 */ /* 0x000fe200078e0097 */
[----:B------:R-:W-:Y:S01]  /*3460*/  MOV R7, R147 ;  /* 0x0000009300077202 */ /* 0x000fe20000000f00 */
        /* <DEDUP_REMOVED lines=36> */
[----:B------:R0:W-:Y:S01]  /*36b0*/  STL.64 [R1+0x50], R44 ;  /* 0x0000502c01007387 */ /* 0x0001e20000100a00 */
[----:B------:R-:W-:Y:S01]  /*36c0*/  IMAD.MOV.U32 R206, RZ, RZ, R122 ;  /* 0x000000ffffce7224 */ /* 0x000fe200078e007a */
[----:B------:R-:W-:Y:S01]  /*36d0*/  MOV R201, R117 ;  /* 0x0000007500c97202 */ /* 0x000fe20000000f00 */
[----:B------:R-:W-:Y:S01]  /*36e0*/  IMAD.MOV.U32 R205, RZ, RZ, R121 ;  /* 0x000000ffffcd7224 */ /* 0x000fe200078e0079 */
[----:B------:R-:W3:Y:S01]  /*36f0*/  LDL.LU.64 R150, [R1+0x4d0] ;  /* 0x0004d00001967983 */ /* 0x000ee20000300a00 */
        /* <DEDUP_REMOVED lines=92> */
[----:B------:R-:W-:-:S02]  /*3cc0*/  IMAD.MOV.U32 R16, RZ, RZ, R50 ;  /* 0x000000ffff107224 */ /* 0x000fc400078e0032 */
[----:B------:R-:W-:Y:S01]  /*3cd0*/  IMAD.MOV.U32 R17, RZ, RZ, R49 ;  /* 0x000000ffff117224 */ /* 0x000fe200078e0031 */
[----:B------:R-:W3:Y:S01]  /*3ce0*/  LDL.LU.64 R102, [R1+0x410] ;  /* 0x0004100001667983 */ /* 0x000ee20000300a00 */
[----:B------:R-:W-:Y:S02]  /*3cf0*/  IMAD.MOV.U32 R0, RZ, RZ, R46 ;  /* 0x000000ffff007224 */ /* 0x000fe400078e002e */
[----:B------:R-:W-:Y:S01]  /*3d00*/  IMAD.MOV.U32 R19, RZ, RZ, R47 ;  /* 0x000000ffff137224 */ /* 0x000fe200078e002f */
        /* <DEDUP_REMOVED lines=28> */
[----:B0-----:R-:W3:Y:S04]  /*3ed0*/  LDL.LU.64 R44, [R1+0x328] ;  /* 0x00032800012c7983 */ /* 0x001ee80000300a00 */
        /* <DEDUP_REMOVED lines=11> */
[----:B------:R-:W-:-:S02]  /*3f90*/  UMOV UR9, 0x40000040 ;  /* 0x4000004000097882 */ /* 0x000fc40000000000 */
[----:B--2---:R-:W-:Y:S01]  /*3fa0*/  STL [R1+0x2b8], R155 ;  /* 0x0002b89b01007387 */ /* 0x004fe20000100800 */
[----:B---3--:R-:W-:-:S06]  /*3fb0*/  WARPGROUP.ARRIVE ;  /* 0x00000000000079c5 */ /* 0x008fcc0000000000 */
        /* <DEDUP_REMOVED lines=80> */
[----:B------:R-:W-:Y:S01]  /*44c0*/  IMAD.MOV.U32 R222, RZ, RZ, R20 ;  /* 0x000000ffffde7224 */ /* 0x000fe200078e0014 */
[----:B------:R0:W5:Y:S01]  /*44d0*/  LDL.LU R0, [R1+0x2d0] ;  /* 0x0002d00001007983 */ /* 0x0001620000300800 */
[----:B------:R-:W-:-:S02]  /*44e0*/  IMAD.MOV.U32 R223, RZ, RZ, R15 ;  /* 0x000000ffffdf7224 */ /* 0x000fc400078e000f */
[----:B------:R-:W-:Y:S01]  /*44f0*/  IMAD.MOV.U32 R225, RZ, RZ, R13 ;  /* 0x000000ffffe17224 */ /* 0x000fe200078e000d */
[----:B------:R0:W5:Y:S01]  /*4500*/  LDL.LU R19, [R1+0x2cc] ;  /* 0x0002cc0001137983 */ /* 0x0001620000300800 */
[----:B------:R-:W-:Y:S02]  /*4510*/  IMAD.MOV.U32 R226, RZ, RZ, R12 ;  /* 0x000000ffffe27224 */ /* 0x000fe400078e000c */
[----:B------:R-:W-:Y:S01]  /*4520*/  IMAD.MOV.U32 R228, RZ, RZ, R10 ;  /* 0x000000ffffe47224 */ /* 0x000fe200078e000a */
[----:B------:R0:W5:Y:S01]  /*4530*/  LDL.LU R18, [R1+0x2c8] ;  /* 0x0002c80001127983 */ /* 0x0001620000300800 */
[----:B------:R-:W-:Y:S02]  /*4540*/  IMAD.MOV.U32 R229, RZ, RZ, R9 ;  /* 0x000000ffffe57224 */ /* 0x000fe400078e0009 */
[----:B------:R-:W-:Y:S01]  /*4550*/  IMAD.MOV.U32 R231, RZ, RZ, R7 ;  /* 0x000000ffffe77224 */ /* 0x000fe200078e0007 */
[----:B------:R0:W5:Y:S01]  /*4560*/  LDL.LU R17, [R1+0x2c4] ;  /* 0x0002c40001117983 */ /* 0x0001620000300800 */
[----:B------:R-:W-:-:S02]  /*4570*/  IMAD.MOV.U32 R232, RZ, RZ, R6 ;  /* 0x000000ffffe87224 */ /* 0x000fc400078e0006 */
[----:B------:R-:W-:Y:S01]  /*4580*/  IMAD.MOV.U32 R234, RZ, RZ, R4 ;  /* 0x000000ffffea7224 */ /* 0x000fe200078e0004 */
[----:B------:R0:W5:Y:S01]  /*4590*/  LDL.LU R16, [R1+0x2c0] ;  /* 0x0002c00001107983 */ /* 0x0001620000300800 */
[----:B------:R-:W-:-:S03]  /*45a0*/  IMAD.MOV.U32 R235, RZ, RZ, R3 ;  /* 0x000000ffffeb7224 */ /* 0x000fc600078e0003 */
[----:B------:R0:W5:Y:S03]  /*45b0*/  LDL.LU R2, [R1+0x2bc] ;  /* 0x0002bc0001027983 */ /* 0x0001660000300800 */
        /* <DEDUP_REMOVED lines=67> */
[----:B-1----:R0:W5:Y:S04]  /*49f0*/  LDL.LU R155, [R1+0x2b8] ;  /* 0x0002b800019b7983 */ /* 0x0021680000300800 */
[----:B------:R-:W2:Y:S04]  /*4a00*/  LDL.LU.64 R150, [R1+0x2b0] ;  /* 0x0002b00001967983 */ /* 0x000ea80000300a00 */
        /* <DEDUP_REMOVED lines=20> */
[----:B------:R-:W2:Y:S01]  /*4b50*/  LDL.LU.64 R108, [R1+0x208] ;  /* 0x00020800016c7983 */ /* 0x000ea20000300a00 */
[----:B------:R-:W-:Y:S01]  /*4b60*/  UIADD3 UR8, UR5, 0x406, URZ ;  /* 0x0000040605087890 */ /* 0x000fe2000fffe03f */
[----:B------:R-:W-:Y:S01]  /*4b70*/  UMOV UR9, 0x40000040 ;  /* 0x4000004000097882 */ /* 0x000fe20000000000 */
[----:B--2---:R-:W-:-:S07]  /*4b80*/  WARPGROUP.ARRIVE ;  /* 0x00000000000079c5 */ /* 0x004fce0000000000 */
[----:B------:R-:W-:Y:S03]  /*4b90*/  IGMMA.64x256x32.S8.S8 R24, gdesc[UR8], R24, gsb0 ;  /* 0x06600000081879f1 */ /* 0x000fe60008041018 */
[----:B------:R-:W-:Y:S02]  /*4ba0*/  WARPGROUP.DEPBAR.LE gsb0, 0x0 ;  /* 0x00008000000079c5 */ /* 0x000fe40000010000 */
[----:B0-----:R-:W-:Y:S05]  /*4bb0*/  @!P1 BRA `(.L_x_22) ;  /* 0x0000004000d49947 */ /* 0x001fea0003800000 */
[----:B------:R-:W-:Y:S01]  /*4bc0*/  UIADD3 UR6, UR39, 0x1, URZ ;  /* 0x0000000127067890 */ /* 0x000fe2000fffe03f */
[----:B-----5:R-:W-:Y:S01]  /*4bd0*/  R2UR UR5, R2 ;  /* 0x00000000020572ca */ /* 0x020fe200000e0000 */
[----:B------:R-:W-:Y:S02]  /*4be0*/  UMOV UR12, UR39 ;  /* 0x00000027000c7c82 */ /* 0x000fe40008000000 */
[----:B------:R-:W-:-:S04]  /*4bf0*/  UISETP.NE.AND UP0, UPT, UR6, 0x4, UPT ;  /* 0x000000040600788c */ /* 0x000fc8000bf05270 */
[----:B------:R-:W-:Y:S02]  /*4c00*/  USEL UR7, URZ, 0x1, UP0 ;  /* 0x000000013f077887 */ /* 0x000fe40008000000 */
[----:B------:R-:W-:Y:S02]  /*4c10*/  USEL UR6, UR6, URZ, UP0 ;  /* 0x0000003f06067287 */ /* 0x000fe40008000000 */
[----:B------:R-:W-:-:S12]  /*4c20*/  ULOP3.LUT UR7, UR38, UR7, URZ, 0x3c, !UPT ;  /* 0x0000000726077292 */ /* 0x000fd8000f8e3c3f */
.L_x_29:
[----:B------:R-:W-:Y:S05]  /*4c30*/  @!P0 BRA `(.L_x_23) ;  /* 0x0000000000048947 */ /* 0x000fea0003800000 */
[----:B------:R-:W-:Y:S01]  /*4c40*/  BPT.TRAP 0x1 ;  /* 0x000000040000795c */ /* 0x000fe20000300000 */
.L_x_23:
[----:B------:R-:W0:Y:S01]  /*4c50*/  S2UR UR9, SR_CgaCtaId ;  /* 0x00000000000979c3 */ /* 0x000e220000008800 */
[----:B------:R-:W-:Y:S01]  /*4c60*/  UMOV UR8, 0x400 ;  /* 0x0000040000087882 */ /* 0x000fe20000000000 */
[----:B------:R-:W-:Y:S01]  /*4c70*/  IMAD.U32 R3, RZ, RZ, UR7 ;  /* 0x00000007ff037e24 */ /* 0x000fe2000f8e00ff */
[----:B------:R-:W-:-:S04]  /*4c80*/  MOV R2, UR6 ;  /* 0x0000000600027c02 */ /* 0x000fc80008000f00 */
[----:B------:R-:W-:Y:S01]  /*4c90*/  SHF.L.U32 R3, R3, 0x1f, RZ ;  /* 0x0000001f03037819 */ /* 0x000fe200000006ff */
[----:B0-----:R-:W-:-:S06]  /*4ca0*/  ULEA UR8, UR9, UR8, 0x18 ;  /* 0x0000000809087291 */ /* 0x001fcc000f8ec03f */
[----:B------:R-:W-:-:S05]  /*4cb0*/  IMAD.U32 R0, RZ, RZ, UR8 ;  /* 0x00000008ff007e24 */ /* 0x000fca000f8e00ff */
[----:B------:R-:W-:-:S04]  /*4cc0*/  LEA R2, R2, R0, 0x3 ;  /* 0x0000000002027211 */ /* 0x000fc800078e18ff */
[----:B------:R0:W1:Y:S01]  /*4cd0*/  SYNCS.PHASECHK.TRANS64.TRYWAIT P1, [R2+URZ], R3 ;  /* 0x00000003020075a7 */ /* 0x000062000802017f */
[----:B------:R-:W-:Y:S05]  /*4ce0*/  @!P0 BRA `(.L_x_24) ;  /* 0x0000000000048947 */ /* 0x000fea0003800000 */
[----:B------:R-:W-:Y:S01]  /*4cf0*/  BPT.TRAP 0x1 ;  /* 0x000000040000795c */ /* 0x000fe20000300000 */
.L_x_24:
[----:B-1----:R-:W-:Y:S05]  /*4d00*/  @P1 BRA `(.L_x_25) ;  /* 0x0000000000081947 */ /* 0x002fea0003800000 */
[----:B------:R-:W1:Y:S02]  /*4d10*/  SYNCS.PHASECHK.TRANS64.TRYWAIT P1, [R2+URZ], R3 ;  /* 0x00000003020075a7 */ /* 0x000e64000802017f */
[----:B-1----:R-:W-:Y:S05]  /*4d20*/  @!P1 BRA `(.L_x_26) ;  /* 0x0000013800549947 */ /* 0x002fea0003800000 */
.L_x_25:
        /* <DEDUP_REMOVED lines=64> */
[----:B--2---:R-:W2:Y:S04]  /*5130*/  LDL.LU.64 R24, [R1] ;  /* 0x0000000001187983 */ /* 0x004ea80000300a00 */
        /* <DEDUP_REMOVED lines=63> */
[----:B------:R-:W-:-:S02]  /*5530*/  ULEA UR13, UR6, UR45, 0xb ;  /* 0x0000002d060d7291 */ /* 0x000fc4000f8e583f */
[----:B------:R-:W-:Y:S01]  /*5540*/  ULEA UR14, UR6, UR4, 0xb ;  /* 0x00000004060e7291 */ /* 0x000fe2000f8e583f */
[----:B------:R-:W-:Y:S01]  /*5550*/  STL [R1+0x2cc], R19 ;  /* 0x0002cc1301007387 */ /* 0x000fe20000100800 */
[----:B------:R-:W-:Y:S01]  /*5560*/  UMOV UR9, 0x40000040 ;  /* 0x4000004000097882 */ /* 0x000fe20000000000 */
[----:B------:R-:W-:Y:S02]  /*5570*/  UMOV UR11, 0x40000040 ;  /* 0x40000040000b7882 */ /* 0x000fe40000000000 */
[----:B------:R-:W-:Y:S01]  /*5580*/  UMOV UR8, UR13 ;  /* 0x0000000d00087c82 */ /* 0x000fe20008000000 */
[----:B------:R-:W-:Y:S01]  /*5590*/  STL [R1+0x2c8], R18 ;  /* 0x0002c81201007387 */ /* 0x000fe20000100800 */
[----:B------:R-:W-:-:S03]  /*55a0*/  UMOV UR10, UR14 ;  /* 0x0000000e000a7c82 */ /* 0x000fc60008000000 */
[----:B------:R-:W-:Y:S04]  /*55b0*/  STL [R1+0x2c4], R17 ;  /* 0x0002c41101007387 */ /* 0x000fe80000100800 */
[----:B------:R-:W-:Y:S04]  /*55c0*/  STL [R1+0x2c0], R16 ;  /* 0x0002c01001007387 */ /* 0x000fe80000100800 */
[----:B------:R3:W-:Y:S01]  /*55d0*/  STL [R1+0x2bc], R0 ;  /* 0x0002bc0001007387 */ /* 0x0007e20000100800 */
[----:B--2---:R-:W-:-:S06]  /*55e0*/  WARPGROUP.ARRIVE ;  /* 0x00000000000079c5 */ /* 0x004fcc0000000000 */
[----:B------:R-:W-:Y:S03]  /*55f0*/  IGMMA.64x256x32.S8.S8 R24, gdesc[UR8], R24, gsb0 ;  /* 0x06600000081879f1 */ /* 0x000fe60008041018 */
[----:B------:R-:W-:Y:S02]  /*5600*/  WARPGROUP.DEPBAR.LE gsb0, 0x0 ;  /* 0x00008000000079c5 */ /* 0x000fe40000010000 */
[----:B------:R-:W-:Y:S01]  /*5610*/  STL.64 [R1], R24 ;  /* 0x0000001801007387 */ /* 0x000fe20000100a00 */
[----:B01----:R-:W-:Y:S01]  /*5620*/  MOV R2, R150 ;  /* 0x0000009600027202 */ /* 0x003fe20000000f00 */
[----:B---3--:R-:W-:Y:S01]  /*5630*/  IMAD.MOV.U32 R0, RZ, RZ, R151 ;  /* 0x000000ffff007224 */ /* 0x008fe200078e0097 */
        /* <DEDUP_REMOVED lines=41> */
[----:B------:R-:W2:Y:S01]  /*58d0*/  LDL.LU.64 R150, [R1+0x780] ;  /* 0x0007800001967983 */ /* 0x000ea20000300a00 */
        /* <DEDUP_REMOVED lines=92> */
[----:B------:R-:W-:-:S02]  /*5ea0*/  IMAD.MOV.U32 R231, RZ, RZ, R50 ;  /* 0x000000ffffe77224 */ /* 0x000fc400078e0032 */
[----:B------:R-:W-:Y:S01]  /*5eb0*/  IMAD.MOV.U32 R232, RZ, RZ, R49 ;  /* 0x000000ffffe87224 */ /* 0x000fe200078e0031 */
[----:B------:R-:W2:Y:S01]  /*5ec0*/  LDL.LU.64 R102, [R1+0x6c0] ;  /* 0x0006c00001667983 */ /* 0x000ea20000300a00 */
[----:B------:R-:W-:Y:S02]  /*5ed0*/  IMAD.MOV.U32 R235, RZ, RZ, R46 ;  /* 0x000000ffffeb7224 */ /* 0x000fe400078e002e */
[----:B------:R-:W-:Y:S01]  /*5ee0*/  IMAD.MOV.U32 R234, RZ, RZ, R47 ;  /* 0x000000ffffea7224 */ /* 0x000fe200078e002f */
        /* <DEDUP_REMOVED lines=28> */
[----:B0-----:R-:W2:Y:S04]  /*60b0*/  LDL.LU.64 R44, [R1+0x5d8] ;  /* 0x0005d800012c7983 */ /* 0x001ea80000300a00 */
        /* <DEDUP_REMOVED lines=11> */
[----:B------:R-:W-:-:S02]  /*6170*/  UMOV UR9, 0x40000040 ;  /* 0x4000004000097882 */ /* 0x000fc40000000000 */
[----:B------:R-:W-:Y:S01]  /*6180*/  STL [R1+0x580], R155 ;  /* 0x0005809b01007387 */ /* 0x000fe20000100800 */
[----:B--2---:R-:W-:-:S06]  /*6190*/  WARPGROUP.ARRIVE ;  /* 0x00000000000079c5 */ /* 0x004fcc0000000000 */
        /* <DEDUP_REMOVED lines=91> */
[----:B------:R-:W-:Y:S01]  /*6750*/  IMAD.MOV.U32 R235, RZ, RZ, R0 ;  /* 0x000000ffffeb7224 */ /* 0x000fe200078e0000 */
[----:B------:R-:W-:Y:S02]  /*6760*/  UIADD3 UR8, UR13, 0x2, URZ ;  /* 0x000000020d087890 */ /* 0x000fe4000fffe03f */
[----:B------:R-:W-:Y:S01]  /*6770*/  UIADD3 UR10, UR14, 0x2, URZ ;  /* 0x000000020e0a7890 */ /* 0x000fe2000fffe03f */
[----:B------:R-:W-:Y:S01]  /*6780*/  UMOV UR9, 0x40000040 ;  /* 0x4000004000097882 */ /* 0x000fe20000000000 */
[----:B------:R-:W-:Y:S01]  /*6790*/  UMOV UR11, 0x40000040 ;  /* 0x40000040000b7882 */ /* 0x000fe20000000000 */
        /* <DEDUP_REMOVED lines=236> */
[----:B------:R-:W-:Y:S01]  /*7660*/  STL.64 [R1+0x30], R36 ;  /* 0x0000302401007387 */ /* 0x000fe20000100a00 */
[----:B------:R-:W-:-:S03]  /*7670*/  IMAD.MOV.U32 R3, RZ, RZ, R150 ;  /* 0x000000ffff037224 */ /* 0x000fc600078e0096 */
[----:B------:R-:W-:Y:S01]  /*7680*/  STL.64 [R1+0x38], R38 ;  /* 0x0000382601007387 */ /* 0x000fe20000100a00 */
[----:B------:R-:W-:-:S03]  /*7690*/  MOV R2, R151 ;  /* 0x0000009700027202 */ /* 0x000fc60000000f00 */
[----:B------:R-:W-:Y:S01]  /*76a0*/  STL.64 [R1+0x40], R40 ;  /* 0x0000402801007387 */ /* 0x000fe20000100a00 */
[----:B------:R-:W-:Y:S01]  /*76b0*/  MOV R5, R148 ;  /* 0x0000009400057202 */ /* 0x000fe20000000f00 */
[----:B------:R-:W-:Y:S02]  /*76c0*/  IMAD.MOV.U32 R4, RZ, RZ, R149 ;  /* 0x000000ffff047224 */ /* 0x000fe400078e0095 */
[----:B------:R-:W-:Y:S01]  /*76d0*/  STL.64 [R1+0x48], R42 ;  /* 0x0000482a01007387 */ /* 0x000fe20000100a00 */
[----:B------:R-:W-:-:S03]  /*76e0*/  IMAD.MOV.U32 R7, RZ, RZ, R146 ;  /* 0x000000ffff077224 */ /* 0x000fc600078e0092 */
[----:B------:R0:W-:Y:S01]  /*76f0*/  STL.64 [R1+0x50], R44 ;  /* 0x0000502c01007387 */ /* 0x0001e20000100a00 */
[----:B------:R-:W-:Y:S01]  /*7700*/  IMAD.MOV.U32 R6, RZ, RZ, R147 ;  /* 0x000000ffff067224 */ /* 0x000fe200078e0093 */
[----:B------:R-:W-:Y:S02]  /*7710*/  MOV R8, R145 ;  /* 0x0000009100087202 */ /* 0x000fe40000000f00 */
[----:B------:R-:W3:Y:S01]  /*7720*/  LDL.LU.64 R150, [R1+0x4c8] ;  /* 0x0004c80001967983 */ /* 0x000ee20000300a00 */
[----:B------:R-:W-:Y:S01]  /*7730*/  IMAD.MOV.U32 R9, RZ, RZ, R144 ;  /* 0x000000ffff097224 */ /* 0x000fe200078e0090 */
[----:B------:R-:W-:Y:S02]  /*7740*/  MOV R11, R142 ;  /* 0x0000008e000b7202 */ /* 0x000fe40000000f00 */
[----:B------:R-:W3:Y:S01]  /*7750*/  LDL.LU.64 R148, [R1+0x4c0] ;  /* 0x0004c00001947983 */ /* 0x000ee20000300a00 */
[----:B------:R-:W-:-:S03]  /*7760*/  IMAD.MOV.U32 R10, RZ, RZ, R143 ;  /* 0x000000ffff0a7224 */ /* 0x000fc600078e008f */
[----:B------:R-:W3:Y:S01]  /*7770*/  LDL.LU.64 R146, [R1+0x4b8] ;  /* 0x0004b80001927983 */ /* 0x000ee20000300a00 */
[----:B------:R-:W-:Y:S01]  /*7780*/  IMAD.MOV.U32 R13, RZ, RZ, R140 ;  /* 0x000000ffff0d7224 */ /* 0x000fe200078e008c */
[----:B------:R-:W-:Y:S01]  /*7790*/  MOV R14, R139 ;  /* 0x0000008b000e7202 */ /* 0x000fe20000000f00 */
[----:B------:R-:W-:Y:S01]  /*77a0*/  IMAD.MOV.U32 R12, RZ, RZ, R141 ;  /* 0x000000ffff0c7224 */ /* 0x000fe200078e008d */
        /* <DEDUP_REMOVED lines=350> */
[----:B------:R-:W-:Y:S01]  /*8d90*/  BPT.TRAP 0x1 ;  /* 0x000000040000795c */ /* 0x000fe20000300000 */
.L_x_27:
[----:B-----5:R-:W-:Y:S01]  /*8da0*/  ISETP.NE.AND P1, PT, R19, RZ, PT ;  /* 0x000000ff1300720c */ /* 0x020fe20003f25270 */
[----:B------:R-:W-:Y:S01]  /*8db0*/  UISETP.GT.U32.AND UP0, UPT, UR40, 0x1, UPT ;  /* 0x000000012800788c */ /* 0x000fe2000bf04070 */
[----:B------:R-:W-:-:S11]  /*8dc0*/  MOV R2, UR12 ;  /* 0x0000000c00027c02 */ /* 0x000fd60008000f00 */
[----:B------:R-:W-:-:S04]  /*8dd0*/  @P1 IMAD R2, R2, 0x8, R0 ;  /* 0x0000000802021824 */ /* 0x000fc800078e0200 */
[----:B------:R-:W-:-:S05]  /*8de0*/  @P1 VIADD R2, R2, 0x20 ;  /* 0x0000002002021836 */ /* 0x000fca0000000000 */
[----:B------:R-:W-:-:S04]  /*8df0*/  @P1 PRMT R2, R155, 0x654, R2 ;  /* 0x000006549b021816 */ /* 0x000fc80000000002 */
[----:B------:R0:W-:Y:S01]  /*8e00*/  @P1 SYNCS.ARRIVE.TRANS64.RED.A1T0 RZ, [R2+URZ], RZ ;  /* 0x000000ff02ff19a7 */ /* 0x0001e2000810043f */
[----:B------:R-:W-:-:S13]  /*8e10*/  PLOP3.LUT P1, PT, PT, PT, UP0, 0x80, 0x0 ;  /* 0x000000000000781c */ /* 0x000fda0003f2f008 */
[----:B0-----:R-:W-:Y:S05]  /*8e20*/  @P1 BRA `(.L_x_28) ;  /* 0x0000000000041947 */ /* 0x001fea0003800000 */
[----:B------:R-:W-:Y:S01]  /*8e30*/  BPT.TRAP 0x1 ;  /* 0x000000040000795c */ /* 0x000fe20000300000 */
.L_x_28:
[----:B------:R-:W-:Y:S02]  /*8e40*/  UISETP.GT.AND UP2, UPT, UR5, 0x1, UPT ;  /* 0x000000010500788c */ /* 0x000fe4000bf44270 */
[----:B------:R-:W-:Y:S02]  /*8e50*/  UIADD3 UR6, UR6, 0x1, URZ ;  /* 0x0000000106067890 */ /* 0x000fe4000fffe03f */
[----:B------:R-:W-:Y:S02]  /*8e60*/  UIADD3 UR12, UR12, 0x1, URZ ;  /* 0x000000010c0c7890 */ /* 0x000fe4000fffe03f */
[----:B------:R-:W-:Y:S01]  /*8e70*/  PLOP3.LUT P1, PT, PT, PT, UP2, 0x80, 0x0 ;  /* 0x000000000000781c */ /* 0x000fe20003f2f028 */
[----:B------:R-:W-:Y:S02]  /*8e80*/  UISETP.NE.AND UP0, UPT, UR6, 0x4, UPT ;  /* 0x000000040600788c */ /* 0x000fe4000bf05270 */
[----:B------:R-:W-:Y:S02]  /*8e90*/  UIADD3 UR8, UR5, -0x1, URZ ;  /* 0xffffffff05087890 */ /* 0x000fe4000fffe03f */
[----:B------:R-:W-:-:S02]  /*8ea0*/  USEL UR5, URZ, 0x1, UP0 ;  /* 0x000000013f057887 */ /* 0x000fc40008000000 */
[----:B------:R-:W-:Y:S02]  /*8eb0*/  UISETP.NE.AND UP1, UPT, UR12, 0x4, UPT ;  /* 0x000000040c00788c */ /* 0x000fe4000bf25270 */
[----:B------:R-:W-:Y:S02]  /*8ec0*/  ULOP3.LUT UR7, UR7, UR5, URZ, 0x3c, !UPT ;  /* 0x0000000507077292 */ /* 0x000fe4000f8e3c3f */
[----:B------:R-:W-:Y:S02]  /*8ed0*/  USEL UR6, UR6, URZ, UP0 ;  /* 0x0000003f06067287 */ /* 0x000fe40008000000 */
[----:B------:R-:W-:Y:S01]  /*8ee0*/  USEL UR12, UR12, URZ, UP1 ;  /* 0x0000003f0c0c7287 */ /* 0x000fe20008800000 */
[----:B------:R-:W-:Y:S01]  /*8ef0*/  UMOV UR5, UR8 ;  /* 0x0000000800057c82 */ /* 0x000fe20008000000 */
[----:B------:R-:W-:Y:S10]  /*8f00*/  @P1 BRA `(.L_x_29) ;  /* 0xffffffbc00481947 */ /* 0x000ff4000383ffff */
.L_x_22:
[----:B-----5:R-:W0:Y:S02]  /*8f10*/  LDC R2, c[0x0][0x28c] ;  /* 0x0000a300ff027b82 */ /* 0x020e240000000800 */
[----:B0-----:R-:W-:-:S13]  /*8f20*/  ISETP.GE.AND P1, PT, R2, 0x1, PT ;  /* 0x000000010200780c */ /* 0x001fda0003f26270 */
[----:B------:R-:W-:Y:S05]  /*8f30*/  @!P1 BRA `(.L_x_30) ;  /* 0x0000000000449947 */ /* 0x000fea0003800000 */
[----:B------:R-:W-:Y:S05]  /*8f40*/  @!P0 BRA `(.L_x_31) ;  /* 0x0000000000048947 */ /* 0x000fea0003800000 */
[----:B------:R-:W-:Y:S01]  /*8f50*/  BPT.TRAP 0x1 ;  /* 0x000000040000795c */ /* 0x000fe20000300000 */
.L_x_31:
[----:B------:R-:W-:Y:S01]  /*8f60*/  ISETP.NE.AND P0, PT, R19, RZ, PT ;  /* 0x000000ff1300720c */ /* 0x000fe20003f05270 */
[----:B------:R-:W-:-:S12]  /*8f70*/  UISETP.LT.AND UP1, UPT, UR44, 0x1, UPT ;  /* 0x000000012c00788c */ /* 0x000fd8000bf21270 */
[----:B------:R-:W-:-:S05]  /*8f80*/  VOTEU.ANY UP0, P0 ;  /* 0x00000000003f7886 */ /* 0x000fca0000000100 */
[----:B------:R-:W-:-:S04]  /*8f90*/  @UP0 USEL UR4, UR44, 0x1, UP1 ;  /* 0x000000012c040887 */ /* 0x000fc80008800000 */
[----:B------:R-:W-:Y:S02]  /*8fa0*/  @UP0 UIADD3 UR4, UR39, UR44, -UR4 ;  /* 0x0000002c27040290 */ /* 0x000fe4000fffe804 */
[----:B------:R-:W-:-:S04]  /*8fb0*/  UISETP.GT.U32.AND UP0, UPT, UR40, 0x1, UPT ;  /* 0x000000012800788c */ /* 0x000fc8000bf04070 */
[----:B------:R-:W-:-:S05]  /*8fc0*/  MOV R2, UR4 ;  /* 0x0000000400027c02 */ /* 0x000fca0008000f00 */
[----:B------:R-:W-:-:S05]  /*8fd0*/  @P0 IMAD.SHL.U32 R2, R2, 0x8, RZ ;  /* 0x0000000802020824 */ /* 0x000fca00078e00ff */
[----:B------:R-:W-:-:S04]  /*8fe0*/  @P0 LOP3.LUT R2, R2, 0x18, RZ, 0xc0, !PT ;  /* 0x0000001802020812 */ /* 0x000fc800078ec0ff */
[----:B------:R-:W-:-:S04]  /*8ff0*/  @P0 IADD3 R0, R0, 0x20, R2 ;  /* 0x0000002000000810 */ /* 0x000fc80007ffe002 */
[----:B------:R-:W-:-:S04]  /*9000*/  @P0 PRMT R0, R155, 0x654, R0 ;  /* 0x000006549b000816 */ /* 0x000fc80000000000 */
[----:B------:R0:W-:Y:S01]  /*9010*/  @P0 SYNCS.ARRIVE.TRANS64.RED.A1T0 RZ, [R0+URZ], RZ ;  /* 0x000000ff00ff09a7 */ /* 0x0001e2000810043f */
[----:B------:R-:W-:-:S13]  /*9020*/  PLOP3.LUT P0, PT, PT, PT, UP0, 0x80, 0x0 ;  /* 0x000000000000781c */ /* 0x000fda0003f0f008 */
[----:B0-----:R-:W-:Y:S05]  /*9030*/  @P0 BRA `(.L_x_30) ;  /* 0x0000000000040947 */ /* 0x001fea0003800000 */
[----:B------:R-:W-:Y:S01]  /*9040*/  BPT.TRAP 0x1 ;  /* 0x000000040000795c */ /* 0x000fe20000300000 */
.L_x_30:
[----:B------:R-:W0:Y:S01]  /*9050*/  S2R R6, SR_TID.X ;  /* 0x0000000000067919 */ /* 0x000e220000002100 */
[----:B------:R-:W-:Y:S01]  /*9060*/  MOV R13, 0x6540 ;  /* 0x00006540000d7802 */ /* 0x000fe20000000f00 */
[----:B------:R-:W-:Y:S02]  /*9070*/  UIMAD.WIDE UR8, UR41, 0x100, URZ ;  /* 0x00000100290878a5 */ /* 0x000fe4000f8e023f */
[----:B------:R-:W-:Y:S01]  /*9080*/  USHF.R.S32.HI UR10, URZ, 0x1f, UR43 ;  /* 0x0000001f3f0a7899 */ /* 0x000fe2000801142b */
[----:B------:R-:W-:Y:S01]  /*9090*/  ULDC.64 UR6, c[0x0][0x5d0] ;  /* 0x0001740000067ab9 */ /* 0x000fe20000000a00 */
[----:B------:R-:W-:Y:S02]  /*90a0*/  UIADD3 UR39, UR44, UR39, URZ ;  /* 0x000000272c277290 */ /* 0x000fe4000fffe03f */
[----:B------:R-:W-:Y:S02]  /*90b0*/  UIMAD UR4, UR10, UR6, URZ ;  /* 0x000000060a0472a4 */ /* 0x000fe4000f8e023f */
[----:B------:R-:W-:-:S02]  /*90c0*/  USHF.L.U32 UR41, UR41, 0x8, URZ ;  /* 0x0000000829297899 */ /* 0x000fc4000800063f */
[----:B------:R-:W-:Y:S01]  /*90d0*/  UIMAD UR4, UR43, UR7, UR4 ;  /* 0x000000072b0472a4 */ /* 0x000fe2000f8e0204 */
[----:B------:R-:W-:Y:S01]  /*90e0*/  ULDC UR5, c[0x0][0x284] ;  /* 0x0000a10000057ab9 */ /* 0x000fe20000000800 */
[----:B------:R-:W-:Y:S01]  /*90f0*/  UISETP.GT.U32.AND UP0, UPT, UR39, 0x3, UPT ;  /* 0x000000032700788c */ /* 0x000fe2000bf04070 */
[----:B------:R-:W-:-:S03]  /*9100*/  IMAD.U32 R154, RZ, RZ, UR5 ;  /* 0x00000005ff9a7e24 */ /* 0x000fc6000f8e00ff */
[----:B------:R-:W-:Y:S01]  /*9110*/  UISETP.LT.U32.AND UP0, UPT, UR44, 0x4, UP0 ;  /* 0x000000042c00788c */ /* 0x000fe20008701070 */
[--C-:B0-----:R-:W-:Y:S01]  /*9120*/  SHF.R.U32.HI R2, RZ, 0x7, R6.reuse ;  /* 0x00000007ff027819 */ /* 0x101fe20000011606 */
[----:B------:R-:W-:Y:S01]  /*9130*/  IMAD.SHL.U32 R12, R6, 0x2, RZ ;  /* 0x00000002060c7824 */ /* 0x000fe200078e00ff */
[----:B------:R-:W-:Y:S02]  /*9140*/  SHF.R.U32.HI R3, RZ, 0x2, R6 ;  /* 0x00000002ff037819 */ /* 0x000fe40000011606 */
[----:B------:R-:W-:Y:S02]  /*9150*/  LOP3.LUT R2, R2, 0x1, RZ, 0xc0, !PT ;  /* 0x0000000102027812 */ /* 0x000fe400078ec0ff */
[----:B------:R-:W-:Y:S02]  /*9160*/  LOP3.LUT R4, R6, 0x60, RZ, 0xc0, !PT ;  /* 0x0000006006047812 */ /* 0x000fe400078ec0ff */
[----:B------:R-:W-:Y:S02]  /*9170*/  LOP3.LUT R3, R3, 0x7, RZ, 0xc0, !PT ;  /* 0x0000000703037812 */ /* 0x000fe400078ec0ff */
[----:B------:R-:W-:-:S02]  /*9180*/  SHF.L.U32 R160, R2, 0x6, RZ ;  /* 0x0000000602a07819 */ /* 0x000fc400000006ff */
[----:B------:R-:W-:Y:S02]  /*9190*/  LOP3.LUT R12, R12, 0x6, RZ, 0xc0, !PT ;  /* 0x000000060c0c7812 */ /* 0x000fe400078ec0ff */
[----:B------:R-:W-:Y:S02]  /*91a0*/  SHF.R.U32.HI R4, RZ, 0x1, R4 ;  /* 0x00000001ff047819 */ /* 0x000fe40000011604 */
[--C-:B------:R-:W-:Y:S02]  /*91b0*/  LOP3.LUT R160, R160, 0x40, R3.reuse, 0xe2, !PT ;  /* 0x00000040a0a07812 */ /* 0x100fe400078ee203 */
[----:B------:R-:W-:Y:S01]  /*91c0*/  PRMT R12, R12, R13, UR42 ;  /* 0x0000002a0c0c7e16 */ /* 0x000fe2000800000d */
[----:B------:R-:W-:Y:S01]  /*91d0*/  USHF.L.U32 UR42, UR42, 0x8, URZ ;  /* 0x000000082a2a7899 */ /* 0x000fe2000800063f */
[----:B------:R-:W-:Y:S02]  /*91e0*/  IADD3 R0, RZ, -R4, -R3 ;  /* 0x80000004ff007210 */ /* 0x000fe40007ffe803 */
[----:B------:R-:W-:Y:S01]  /*91f0*/  LOP3.LUT R160, R160, UR8, R4, 0xfe, !PT ;  /* 0x00000008a0a07c12 */ /* 0x000fe2000f8efe04 */
[----:B------:R-:W-:Y:S01]  /*9200*/  IMAD.U32 R4, RZ, RZ, UR6 ;  /* 0x00000006ff047e24 */ /* 0x000fe2000f8e00ff */
[----:B------:R-:W-:Y:S01]  /*9210*/  SHF.R.S32.HI R13, RZ, 0x1f, R12 ;  /* 0x0000001fff0d7819 */ /* 0x000fe2000001140c */
[----:B------:R-:W-:Y:S01]  /*9220*/  ULDC UR6, c[0x0][0x288] ;  /* 0x0000a20000067ab9 */ /* 0x000fe20000000800 */
[----:B------:R-:W-:Y:S01]  /*9230*/  IMAD R0, R2, -0x40, R0 ;  /* 0xffffffc002007824 */ /* 0x000fe200078e0200 */
[----:B------:R-:W-:Y:S01]  /*9240*/  UISETP.GE.AND UP1, UPT, UR42, UR6, UPT ;  /* 0x000000062a00728c */ /* 0x000fe2000bf26270 */
[----:B------:R-:W-:Y:S01]  /*9250*/  MOV R3, 0xfffffffe ;  /* 0xfffffffe00037802 */ /* 0x000fe20000000f00 */
[----:B------:R-:W-:-:S02]  /*9260*/  IMAD.WIDE.U32 R4, R4, UR43, R12 ;  /* 0x0000002b04047c25 */ /* 0x000fc4000f8e000c */
[----:B------:R-:W-:Y:S02]  /*9270*/  UISETP.GE.OR UP1, UPT, UR41, UR5, UP1 ;  /* 0x000000052900728c */ /* 0x000fe40008f26670 */
[----:B------:R-:W-:Y:S01]  /*9280*/  IADD3 R154, R154, -UR41, R0 ;  /* 0x800000299a9a7c10 */ /* 0x000fe2000fffe000 */
[----:B------:R-:W-:Y:S01]  /*9290*/  USEL UR5, URZ, 0x1, !UP0 ;  /* 0x000000013f057887 */ /* 0x000fe2000c000000 */
[----:B------:R-:W-:Y:S01]  /*92a0*/  IADD3 R5, R5, UR4, RZ ;  /* 0x0000000405057c10 */ /* 0x000fe2000fffe0ff */
[----:B------:R-:W-:Y:S01]  /*92b0*/  USHF.R.U32.HI UR4, URZ, 0x2, UR39 ;  /* 0x000000023f047899 */ /* 0x000fe20008011627 */
[----:B------:R-:W-:Y:S01]  /*92c0*/  LOP3.LUT R0, R6, 0x3, RZ, 0xc0, !PT ;  /* 0x0000000306007812 */ /* 0x000fe200078ec0ff */
[----:B------:R-:W-:Y:S01]  /*92d0*/  ULOP3.LUT UR39, UR39, 0x3, URZ, 0xc0, !UPT ;  /* 0x0000000327277892 */ /* 0x000fe2000f8ec03f */
[----:B------:R-:W-:Y:S01]  /*92e0*/  PLOP3.LUT P0, PT, PT, PT, UP1, 0x80, 0x0 ;  /* 0x000000000000781c */ /* 0x000fe20003f0f018 */
[----:B------:R-:W-:Y:S02]  /*92f0*/  ULOP3.LUT UR4, UR4, 0x1, URZ, 0xc0, !UPT ;  /* 0x0000000104047892 */ /* 0x000fe4000f8ec03f */
[----:B------:R-:W-:Y:S01]  /*9300*/  IMAD R0, R0, R3, UR6 ;  /* 0x0000000600007e24 */ /* 0x000fe2000f8e0203 */
[----:B------:R-:W-:Y:S01]  /*9310*/  UMOV UR41, 0xffffffff ;  /* 0xffffffff00297882 */ /* 0x000fe20000000000 */
[----:B------:R-:W-:-:S02]  /*9320*/  UISETP.NE.U32.AND UP2, UPT, UR4, 0x1, UPT ;  /* 0x000000010400788c */ /* 0x000fc4000bf45070 */
[----:B------:R-:W-:Y:S02]  /*9330*/  VIADD R0, R0, -UR42 ;  /* 0x8000002a00007c36 */ /* 0x000fe40008000000 */
[----:B------:R-:W-:-:S04]  /*9340*/  UISETP.GT.U32.AND UP2, UPT, UR44, 0x3, !UP2 ;  /* 0x000000032c00788c */ /* 0x000fc8000d744070 */
[----:B------:R-:W-:-:S04]  /*9350*/  USEL UR4, URZ, 0x1, !UP2 ;  /* 0x000000013f047887 */ /* 0x000fc8000d000000 */
[----:B------:R-:W-:Y:S01]  /*9360*/  ULOP3.LUT UR38, UR4, UR38, UR5, 0x96, !UPT ;  /* 0x0000002604267292 */ /* 0x000fe2000f8e9605 */
[----:B------:R-:W-:Y:S11]  /*9370*/  @P0 BRA `(.L_x_32) ;  /* 0x000000d000f80947 */ /* 0x000ff60003800000 */
[----:B------:R-:W0:Y:S01]  /*9380*/  LDC.64 R2, c[0x0][0x5c8] ;  /* 0x00017200ff027b82 */ /* 0x000e220000000a00 */
[----:B------:R-:W-:Y:S01]  /*9390*/  ULDC.64 UR4, c[0x0][0x5c0] ;  /* 0x0001700000047ab9 */ /* 0x000fe20000000a00 */
[----:B------:R-:W-:Y:S01]  /*93a0*/  BSSY B0, `(.L_x_32) ;  /* 0x0000d3b000007945 */ /* 0x000fe20003800000 */
[C---:B0-----:R-:W-:Y:S01]  /*93b0*/  IMAD R6, R2.reuse, UR9, RZ ;  /* 0x0000000902067c24 */ /* 0x041fe2000f8e02ff */
[----:B------:R-:W-:Y:S01]  /*93c0*/  SHF.L.U64.HI R9, R2, 0x3, R3 ;  /* 0x0000000302097819 */ /* 0x000fe20000010203 */
[----:B------:R-:W-:-:S04]  /*93d0*/  IMAD.WIDE.U32 R4, R160, R2, R4 ;  /* 0x00000002a0047225 */ /* 0x000fc800078e0004 */
[----:B------:R-:W-:Y:S01]  /*93e0*/  IMAD R6, R160, R3, R6 ;  /* 0x00000003a0067224 */ /* 0x000fe200078e0206 */
[----:B------:R-:W-:Y:S01]  /*93f0*/  IADD3 R4, P0, R4, UR4, RZ ;  /* 0x0000000404047c10 */ /* 0x000fe2000ff1e0ff */
[----:B------:R-:W-:-:S03]  /*9400*/  IMAD.SHL.U32 R8, R2, 0x8, RZ ;  /* 0x0000000802087824 */ /* 0x000fc600078e00ff */
[----:B------:R-:W-:Y:S02]  /*9410*/  IADD3 R6, R5, R6, RZ ;  /* 0x0000000605067210 */ /* 0x000fe40007ffe0ff */
[-C--:B------:R-:W-:Y:S02]  /*9420*/  IADD3 R10, P1, R8, R4.reuse, RZ ;  /* 0x00000004080a7210 */ /* 0x080fe40007f3e0ff */
[----:B------:R-:W-:Y:S02]  /*9430*/  IADD3.X R5, R6, UR5, RZ, P0, !PT ;  /* 0x0000000506057c10 */ /* 0x000fe400087fe4ff */
[C---:B------:R-:W-:Y:S02]  /*9440*/  LEA R6, P0, R2.reuse, R4, 0x7 ;  /* 0x0000000402067211 */ /* 0x040fe400078038ff */
[-C--:B------:R-:W-:Y:S02]  /*9450*/  IADD3.X R11, R9, R5.reuse, RZ, P1, !PT ;  /* 0x00000005090b7210 */ /* 0x080fe40000ffe4ff */
[----:B------:R-:W-:-:S02]  /*9460*/  LEA.HI.X R7, R2, R5, R3, 0x7, P0 ;  /* 0x0000000502077211 */ /* 0x000fc400000f3c03 */
[----:B------:R-:W-:Y:S02]  /*9470*/  ISETP.NE.AND P0, PT, R18, RZ, PT ;  /* 0x000000ff1200720c */ /* 0x000fe40003f05270 */
[----:B------:R-:W-:-:S05]  /*9480*/  IADD3 R8, P2, R8, R6, RZ ;  /* 0x0000000608087210 */ /* 0x000fca0007f5e0ff */
[----:B------:R-:W-:-:S06]  /*9490*/  IMAD.X R9, R9, 0x1, R7, P2 ;  /* 0x0000000109097824 */ /* 0x000fcc00010e0607 */
[----:B------:R-:W-:Y:S05]  /*94a0*/  @!P0 BRA `(.L_x_33) ;  /* 0x0000009800988947 */ /* 0x000fea0003800000 */
[----:B------:R-:W0:Y:S01]  /*94b0*/  LDC.64 R20, c[0x0][0x5b0] ;  /* 0x00016c00ff147b82 */ /* 0x000e220000000a00 */
[----:B------:R-:W-:Y:S01]  /*94c0*/  ULDC.64 UR6, c[0x0][0x5b8] ;  /* 0x00016e0000067ab9 */ /* 0x000fe20000000a00 */
[----:B------:R-:W-:Y:S01]  /*94d0*/  ISETP.GE.AND P1, PT, R154, 0x1, PT ;  /* 0x000000019a00780c */ /* 0x000fe20003f26270 */
[----:B------:R-:W-:Y:S02]  /*94e0*/  UIMAD UR4, UR10, UR6, URZ ;  /* 0x000000060a0472a4 */ /* 0x000fe4000f8e023f */
[----:B------:R-:W-:Y:S01]  /*94f0*/  MOV R156, UR6 ;  /* 0x00000006009c7c02 */ /* 0x000fe20008000f00 */
[----:B------:R-:W-:Y:S01]  /*9500*/  BSSY B1, `(.L_x_34) ;  /* 0x000000e000017945 */ /* 0x000fe20003800000 */
[----:B------:R-:W-:Y:S01]  /*9510*/  ISETP.LT.OR P2, PT, R0, 0x1, !P1 ;  /* 0x000000010000780c */ /* 0x000fe20004f41670 */
[----:B------:R-:W-:Y:S01]  /*9520*/  UIMAD UR4, UR43, UR7, UR4 ;  /* 0x000000072b0472a4 */ /* 0x000fe2000f8e0204 */
[----:B------:R-:W1:Y:S01]  /*9530*/  LDC.64 R22, c[0x0][0x5a8] ;  /* 0x00016a00ff167b82 */ /* 0x000e620000000a00 */
[----:B------:R-:W-:-:S04]  /*9540*/  IMAD.WIDE.U32 R156, R156, UR43, R12 ;  /* 0x0000002b9c9c7c25 */ /* 0x000fc8000f8e000c */
[----:B------:R-:W-:Y:S01]  /*9550*/  VIADD R153, R157, UR4 ;  /* 0x000000049d997c36 */ /* 0x000fe20008000000 */
[----:B------:R-:W-:Y:S01]  /*9560*/  MOV R152, R156 ;  /* 0x0000009c00987202 */ /* 0x000fe20000000f00 */
[----:B0-----:R-:W-:-:S04]  /*9570*/  IMAD R161, R20, UR9, RZ ;  /* 0x0000000914a17c24 */ /* 0x001fc8000f8e02ff */
[----:B------:R-:W-:-:S04]  /*9580*/  IMAD.WIDE.U32 R2, R160, R20, R152 ;  /* 0x00000014a0027225 */ /* 0x000fc800078e0098 */
[----:B------:R-:W-:Y:S01]  /*9590*/  IMAD R161, R160, R21, R161 ;  /* 0x00000015a0a17224 */ /* 0x000fe200078e02a1 */
[----:B-1----:R-:W-:-:S04]  /*95a0*/  IADD3 R14, P0, R2, R22, RZ ;  /* 0x00000016020e7210 */ /* 0x002fc80007f1e0ff */
[----:B------:R-:W-:Y:S01]  /*95b0*/  IADD3.X R15, R23, R3, R161, P0, !PT ;  /* 0x00000003170f7210 */ /* 0x000fe200007fe4a1 */
[----:B------:R-:W-:Y:S08]  /*95c0*/  @P2 BRA `(.L_x_35) ;  /* 0x0000000000042947 */ /* 0x000ff00003800000 */
[----:B------:R0:W5:Y:S02]  /*95d0*/  LDG.E.U8 R16, desc[UR36][R14.64] ;  /* 0x000000240e107981 */ /* 0x000164000c1e1100 */
.L_x_35:
[----:B------:R-:W-:Y:S05]  /*95e0*/  BSYNC B1 ;  /* 0x0000000000017941 */ /* 0x000fea0003800000 */
.L_x_34:
[----:B------:R-:W2:Y:S01]  /*95f0*/  LDL.LU R3, [R1] ;  /* 0x0000000001037983 */ /* 0x000ea20000300800 */
[----:B-----5:R-:W-:Y:S01]  /*9600*/  LOP3.LUT R2, R16, 0xffff, RZ, 0xc0, !PT ;  /* 0x0000ffff10027812 */ /* 0x020fe200078ec0ff */
[----:B------:R-:W-:Y:S01]  /*9610*/  BSSY B1, `(.L_x_36) ;  /* 0x000000a000017945 */ /* 0x000fe20003800000 */
[----:B------:R-:W-:Y:S02]  /*9620*/  ISETP.LT.OR P0, PT, R0, 0x2, !P1 ;  /* 0x000000020000780c */ /* 0x000fe40004f01670 */
[----:B------:R-:W-:-:S05]  /*9630*/  PRMT R2, R2, 0x8880, RZ ;  /* 0x0000888002027816 */ /* 0x000fca00000000ff */
[----:B------:R-:W-:-:S04]  /*9640*/  IMAD R2, R2, R18, RZ ;  /* 0x0000001202027224 */ /* 0x000fc800078e02ff */
[----:B--2---:R-:W-:-:S05]  /*9650*/  @!P2 IMAD R3, R3, R17, R2 ;  /* 0x000000110303a224 */ /* 0x004fca00078e0202 */
[----:B------:R1:W-:Y:S01]  /*9660*/  @!P2 STG.E.U8 desc[UR36][R4.64], R3 ;  /* 0x000000030400a986 */ /* 0x0003e2000c101124 */
[----:B------:R-:W-:Y:S05]  /*9670*/  @P0 BRA `(.L_x_37) ;  /* 0x00000000000c0947 */ /* 0x000fea0003800000 */
[----:B------:R-:W2:Y:S02]  /*9680*/  LDG.E.U8 R16, desc[UR36][R14.64+0x1] ;  /* 0x000001240e107981 */ /* 0x000ea4000c1e1100 */
[----:B--2---:R-:W-:-:S05]  /*9690*/  PRMT R2, R16, 0x8880, RZ ;  /* 0x0000888010027816 */ /* 0x004fca00000000ff */
[----:B------:R-:W-:-:S07]  /*96a0*/  IMAD R2, R2, R18, RZ ;  /* 0x0000001202027224 */ /* 0x000fce00078e02ff */
.L_x_37:
[----:B------:R-:W-:Y:S05]  /*96b0*/  BSYNC B1 ;  /* 0x0000000000017941 */ /* 0x000fea0003800000 */
.L_x_36:
[----:B-1----:R-:W2:Y:S01]  /*96c0*/  LDL.LU R3, [R1+0x4] ;  /* 0x0000040001037983 */ /* 0x002ea20000300800 */
[C---:B------:R-:W-:Y:S01]  /*96d0*/  SHF.L.U64.HI R159, R20.reuse, 0x3, R21 ;  /* 0x00000003149f7819 */ /* 0x040fe20000010215 */
[----:B------:R-:W-:Y:S01]  /*96e0*/  IMAD.SHL.U32 R158, R20, 0x8, RZ ;  /* 0x00000008149e7824 */ /* 0x000fe200078e00ff */
[----:B------:R-:W-:Y:S03]  /*96f0*/  BSSY B1, `(.L_x_38) ;  /* 0x000000d000017945 */ /* 0x000fe60003800000 */
[----:B------:R-:W-:-:S05]  /*9700*/  IMAD.WIDE.U32 R12, R160, R20, R158 ;  /* 0x00000014a00c7225 */ /* 0x000fca00078e009e */
[----:B------:R-:W-:Y:S02]  /*9710*/  IADD3 R161, R161, R13, RZ ;  /* 0x0000000da1a17210 */ /* 0x000fe40007ffe0ff */
[----:B------:R-:W-:-:S04]  /*9720*/  IADD3 R12, P2, P3, R156, R22, R12 ;  /* 0x000000169c0c7210 */ /* 0x000fc80007b5e00c */
[----:B------:R-:W-:Y:S01]  /*9730*/  IADD3.X R13, R153, R23, R161, P2, P3 ;  /* 0x00000017990d7210 */ /* 0x000fe200017e64a1 */
[----:B--2---:R-:W-:-:S05]  /*9740*/  @!P0 IMAD R3, R3, R17, R2 ;  /* 0x0000001103038224 */ /* 0x004fca00078e0202 */
[----:B------:R1:W-:Y:S01]  /*9750*/  @!P0 STG.E.U8 desc[UR36][R4.64+0x1], R3 ;  /* 0x0000010304008986 */ /* 0x0003e2000c101124 */
[----:B------:R-:W-:-:S04]  /*9760*/  ISETP.GE.AND P0, PT, R154, 0x9, PT ;  /* 0x000000099a00780c */ /* 0x000fc80003f06270 */
[----:B------:R-:W-:-:S13]  /*9770*/  ISETP.LT.OR P4, PT, R0, 0x1, !P0 ;  /* 0x000000010000780c */ /* 0x000fda0004781670 */
[----:B-1----:R-:W-:Y:S05]  /*9780*/  @P4 BRA `(.L_x_39) ;  /* 0x00000000000c4947 */ /* 0x002fea0003800000 */
[----:B------:R-:W2:Y:S02]  /*9790*/  LDG.E.U8 R16, desc[UR36][R12.64] ;  /* 0x000000240c107981 */ /* 0x000ea4000c1e1100 */
[----:B--2---:R-:W-:-:S05]  /*97a0*/  PRMT R2, R16, 0x8880, RZ ;  /* 0x0000888010027816 */ /* 0x004fca00000000ff */
[----:B------:R-:W-:-:S07]  /*97b0*/  IMAD R2, R2, R18, RZ ;  /* 0x0000001202027224 */ /* 0x000fce00078e02ff */
.L_x_39:
[----:B------:R-:W-:Y:S05]  /*97c0*/  BSYNC B1 ;  /* 0x0000000000017941 */ /* 0x000fea0003800000 */
.L_x_38:
[----:B------:R-:W2:Y:S01]  /*97d0*/  LDL.LU R3, [R1+0x8] ;  /* 0x0000080001037983 */ /* 0x000ea20000300800 */
[----:B------:R-:W-:Y:S01]  /*97e0*/  ISETP.LT.OR P2, PT, R0, 0x2, !P0 ;  /* 0x000000020000780c */ /* 0x000fe20004741670 */
[----:B------:R-:W-:Y:S01]  /*97f0*/  BSSY B1, `(.L_x_40) ;  /* 0x0000007000017945 */ /* 0x000fe20003800000 */
[----:B--2---:R-:W-:-:S05]  /*9800*/  @!P4 IMAD R3, R3, R17, R2 ;  /* 0x000000110303c224 */ /* 0x004fca00078e0202 */
[----:B------:R1:W-:Y:S06]  /*9810*/  @!P4 STG.E.U8 desc[UR36][R10.64], R3 ;  /* 0x000000030a00c986 */ /* 0x0003ec000c101124 */
[----:B------:R-:W-:Y:S05]  /*9820*/  @P2 BRA `(.L_x_41) ;  /* 0x00000000000c2947 */ /* 0x000fea0003800000 */
[----:B------:R-:W2:Y:S02]  /*9830*/  LDG.E.U8 R16, desc[UR36][R12.64+0x1] ;  /* 0x000001240c107981 */ /* 0x000ea4000c1e1100 */
[----:B--2---:R-:W-:-:S05]  /*9840*/  PRMT R2, R16, 0x8880, RZ ;  /* 0x0000888010027816 */ /* 0x004fca00000000ff */
[----:B------:R-:W-:-:S07]  /*9850*/  IMAD R2, R2, R18, RZ ;  /* 0x0000001202027224 */ /* 0x000fce00078e02ff */
.L_x_41:
[----:B------:R-:W-:Y:S05]  /*9860*/  BSYNC B1 ;  /* 0x0000000000017941 */ /* 0x000fea0003800000 */
.L_x_40:
[----:B-1----:R-:W2:Y:S01]  /*9870*/  LDL.LU R3, [R1+0xc] ;  /* 0x00000c0001037983 */ /* 0x002ea20000300800 */
[----:B------:R-:W-:Y:S01]  /*9880*/  BSSY B1, `(.L_x_42) ;  /* 0x000000a000017945 */ /* 0x000fe20003800000 */
[C---:B------:R-:W-:Y:S02]  /*9890*/  ISETP.LT.OR P3, PT, R0.reuse, 0xa, !P1 ;  /* 0x0000000a0000780c */ /* 0x040fe40004f61670 */
[----:B------:R-:W-:Y:S01]  /*98a0*/  ISETP.LT.OR P4, PT, R0, 0x9, !P0 ;  /* 0x000000090000780c */ /* 0x000fe20004781670 */
[----:B--2---:R-:W-:-:S05]  /*98b0*/  @!P2 IMAD R3, R3, R17, R2 ;  /* 0x000000110303a224 */ /* 0x004fca00078e0202 */
[----:B------:R1:W-:Y:S01]  /*98c0*/  @!P2 STG.E.U8 desc[UR36][R10.64+0x1], R3 ;  /* 0x000001030a00a986 */ /* 0x0003e2000c101124 */
[----:B------:R-:W-:-:S13]  /*98d0*/  ISETP.LT.OR P2, PT, R0, 0x9, !P1 ;  /* 0x000000090000780c */ /* 0x000fda0004f41670 */
[----:B-1----:R-:W-:Y:S05]  /*98e0*/  @P2 BRA `(.L_x_43) ;  /* 0x00000000000c2947 */ /* 0x002fea0003800000 */
[----:B------:R-:W2:Y:S02]  /*98f0*/  LDG.E.U8 R16, desc[UR36][R14.64+0x8] ;  /* 0x000008240e107981 */ /* 0x000ea4000c1e1100 */
[----:B--2---:R-:W-:-:S05]  /*9900*/  PRMT R2, R16, 0x8880, RZ ;  /* 0x0000888010027816 */ /* 0x004fca00000000ff */
[----:B------:R-:W-:-:S07]  /*9910*/  IMAD R2, R2, R18, RZ ;  /* 0x0000001202027224 */ /* 0x000fce00078e02ff */
.L_x_43:
[----:B------:R-:W-:Y:S05]  /*9920*/  BSYNC B1 ;  /* 0x0000000000017941 */ /* 0x000fea0003800000 */
.L_x_42:
[----:B------:R-:W2:Y:S01]  /*9930*/  LDL.LU R3, [R1+0x10] ;  /* 0x0000100001037983 */ /* 0x000ea20000300800 */
[----:B------:R-:W-:Y:S01]  /*9940*/  BSSY B1, `(.L_x_44) ;  /* 0x0000007000017945 */ /* 0x000fe20003800000 */
[----:B--2---:R-:W-:-:S05]  /*9950*/  @!P2 IMAD R3, R3, R17, R2 ;  /* 0x000000110303a224 */ /* 0x004fca00078e0202 */
[----:B------:R1:W-:Y:S01]  /*9960*/  @!P2 STG.E.U8 desc[UR36][R4.64+0x8], R3 ;  /* 0x000008030400a986 */ /* 0x0003e2000c101124 */
[----:B------:R-:W-:Y:S05]  /*9970*/  @P3 BRA `(.L_x_45) ;  /* 0x00000000000c3947 */ /* 0x000fea0003800000 */
[----:B------:R-:W2:Y:S02]  /*9980*/  LDG.E.U8 R16, desc[UR36][R14.64+0x9] ;  /* 0x000009240e107981 */ /* 0x000ea4000c1e1100 */
[----:B--2---:R-:W-:-:S05]  /*9990*/  PRMT R2, R16, 0x8880, RZ ;  /* 0x0000888010027816 */ /* 0x004fca00000000ff */
[----:B------:R-:W-:-:S07]  /*99a0*/  IMAD R2, R2, R18, RZ ;  /* 0x0000001202027224 */ /* 0x000fce00078e02ff */
.L_x_45:
[----:B------:R-:W-:Y:S05]  /*99b0*/  BSYNC B1 ;  /* 0x0000000000017941 */ /* 0x000fea0003800000 */
.L_x_44:
[----:B-1----:R-:W2:Y:S01]  /*99c0*/  LDL.LU R3, [R1+0x14] ;  /* 0x0000140001037983 */ /* 0x002ea20000300800 */
[----:B------:R-:W-:Y:S01]  /*99d0*/  BSSY B1, `(.L_x_46) ;  /* 0x0000007000017945 */ /* 0x000fe20003800000 */
[----:B--2---:R-:W-:-:S05]  /*99e0*/  @!P3 IMAD R3, R3, R17, R2 ;  /* 0x000000110303b224 */ /* 0x004fca00078e0202 */
[----:B------:R1:W-:Y:S01]  /*99f0*/  @!P3 STG.E.U8 desc[UR36][R4.64+0x9], R3 ;  /* 0x000009030400b986 */ /* 0x0003e2000c101124 */
[----:B------:R-:W-:Y:S05]  /*9a00*/  @P4 BRA `(.L_x_47) ;  /* 0x00000000000c4947 */ /* 0x000fea0003800000 */
[----:B------:R-:W2:Y:S02]  /*9a10*/  LDG.E.U8 R16, desc[UR36][R12.64+0x8] ;  /* 0x000008240c107981 */ /* 0x000ea4000c1e1100 */
[----:B--2---:R-:W-:-:S05]  /*9a20*/  PRMT R2, R16, 0x8880, RZ ;  /* 0x0000888010027816 */ /* 0x004fca00000000ff */
[----:B------:R-:W-:-:S07]  /*9a30*/  IMAD R2, R2, R18, RZ ;  /* 0x0000001202027224 */ /* 0x000fce00078e02ff */
.L_x_47:
[----:B------:R-:W-:Y:S05]  /*9a40*/  BSYNC B1 ;  /* 0x0000000000017941 */ /* 0x000fea0003800000 */
.L_x_46:
[----:B-1----:R-:W2:Y:S01]  /*9a50*/  LDL.LU R3, [R1+0x18] ;  /* 0x0000180001037983 */ /* 0x002ea20000300800 */
[C---:B------:R-:W-:Y:S01]  /*9a60*/  ISETP.LT.OR P2, PT, R0.reuse, 0xa, !P0 ;  /* 0x0000000a0000780c */ /* 0x040fe20004741670 */
[----:B------:R-:W-:Y:S01]  /*9a70*/  BSSY B1, `(.L_x_48) ;  /* 0x000000a000017945 */ /* 0x000fe20003800000 */
[C---:B------:R-:W-:Y:S02]  /*9a80*/  ISETP.LT.OR P3, PT, R0.reuse, 0x11, !P1 ;  /* 0x000000110000780c */ /* 0x040fe40004f61670 */
[----:B------:R-:W-:Y:S01]  /*9a90*/  ISETP.LT.OR P5, PT, R0, 0x11, !P0 ;  /* 0x000000110000780c */ /* 0x000fe200047a1670 */
[----:B--2---:R-:W-:-:S05]  /*9aa0*/  @!P4 IMAD R3, R3, R17, R2 ;  /* 0x000000110303c224 */ /* 0x004fca00078e0202 */
[----:B------:R1:W-:Y:S01]  /*9ab0*/  @!P4 STG.E.U8 desc[UR36][R10.64+0x8], R3 ;  /* 0x000008030a00c986 */ /* 0x0003e2000c101124 */
[----:B------:R-:W-:Y:S02]  /*9ac0*/  ISETP.LT.OR P4, PT, R0, 0x12, !P1 ;  /* 0x000000120000780c */ /* 0x000fe40004f81670 */
[----:B------:R-:W-:Y:S11]  /*9ad0*/  @P2 BRA `(.L_x_49) ;  /* 0x00000000000c2947 */ /* 0x000ff60003800000 */
[----:B------:R-:W2:Y:S02]  /*9ae0*/  LDG.E.U8 R16, desc[UR36][R12.64+0x9] ;  /* 0x000009240c107981 */ /* 0x000ea4000c1e1100 */
[----:B--2---:R-:W-:-:S05]  /*9af0*/  PRMT R2, R16, 0x8880, RZ ;  /* 0x0000888010027816 */ /* 0x004fca00000000ff */
[----:B------:R-:W-:-:S07]  /*9b00*/  IMAD R2, R2, R18, RZ ;  /* 0x0000001202027224 */ /* 0x000fce00078e02ff */
.L_x_49:
[----:B------:R-:W-:Y:S05]  /*9b10*/  BSYNC B1 ;  /* 0x0000000000017941 */ /* 0x000fea0003800000 */
.L_x_48:
        /* <DEDUP_REMOVED lines=8> */
.L_x_51:
[----:B------:R-:W-:Y:S05]  /*9ba0*/  BSYNC B1 ;  /* 0x0000000000017941 */ /* 0x000fea0003800000 */
.L_x_50:
        /* <DEDUP_REMOVED lines=8> */
.L_x_53:
[----:B------:R-:W-:Y:S05]  /*9c30*/  BSYNC B1 ;  /* 0x0000000000017941 */ /* 0x000fea0003800000 */
.L_x_52:
        /* <DEDUP_REMOVED lines=8> */
.L_x_55:
[----:B------:R-:W-:Y:S05]  /*9cc0*/  BSYNC B1 ;  /* 0x0000000000017941 */ /* 0x000fea0003800000 */
.L_x_54:
        /* <DEDUP_REMOVED lines=12> */
.L_x_57:
[----:B------:R-:W-:Y:S05]  /*9d90*/  BSYNC B1 ;  /* 0x0000000000017941 */ /* 0x000fea0003800000 */
.L_x_56:
        /* <DEDUP_REMOVED lines=8> */
.L_x_59:
[----:B------:R-:W-:Y:S05]  /*9e20*/  BSYNC B1 ;  /* 0x0000000000017941 */ /* 0x000fea0003800000 */
.L_x_58:
        /* <DEDUP_REMOVED lines=8> */
.L_x_61:
[----:B------:R-:W-:Y:S05]  /*9eb0*/  BSYNC B1 ;  /* 0x0000000000017941 */ /* 0x000fea0003800000 */
.L_x_60:
        /* <DEDUP_REMOVED lines=8> */
.L_x_63:
[----:B------:R-:W-:Y:S05]  /*9f40*/  BSYNC B1 ;  /* 0x0000000000017941 */ /* 0x000fea0003800000 */
.L_x_62:
        /* <DEDUP_REMOVED lines=12> */
.L_x_65:
[----:B------:R-:W-:Y:S05]  /*a010*/  BSYNC B1 ;  /* 0x0000000000017941 */ /* 0x000fea0003800000 */
.L_x_64:
        /* <DEDUP_REMOVED lines=8> */
.L_x_67:
[----:B------:R-:W-:Y:S05]  /*a0a0*/  BSYNC B1 ;  /* 0x0000000000017941 */ /* 0x000fea0003800000 */
.L_x_66:
        /* <DEDUP_REMOVED lines=8> */
.L_x_69:
[----:B------:R-:W-:Y:S05]  /*a130*/  BSYNC B1 ;  /* 0x0000000000017941 */ /* 0x000fea0003800000 */
.L_x_68:
        /* <DEDUP_REMOVED lines=8> */
.L_x_71:
[----:B------:R-:W-:Y:S05]  /*a1c0*/  BSYNC B1 ;  /* 0x0000000000017941 */ /* 0x000fea0003800000 */
.L_x_70:
        /* <DEDUP_REMOVED lines=12> */
.L_x_73:
[----:B------:R-:W-:Y:S05]  /*a290*/  BSYNC B1 ;  /* 0x0000000000017941 */ /* 0x000fea0003800000 */
.L_x_72:
        /* <DEDUP_REMOVED lines=8> */
.L_x_75:
[----:B------:R-:W-:Y:S05]  /*a320*/  BSYNC B1 ;  /* 0x0000000000017941 */ /* 0x000fea0003800000 */
.L_x_74:
        /* <DEDUP_REMOVED lines=8> */
.L_x_77:
[----:B------:R-:W-:Y:S05]  /*a3b0*/  BSYNC B1 ;  /* 0x0000000000017941 */ /* 0x000fea0003800000 */
.L_x_76:
        /* <DEDUP_REMOVED lines=8> */
.L_x_79:
[----:B------:R-:W-:Y:S05]  /*a440*/  BSYNC B1 ;  /* 0x0000000000017941 */ /* 0x000fea0003800000 */
.L_x_78:
        /* <DEDUP_REMOVED lines=12> */
.L_x_81:
[----:B------:R-:W-:Y:S05]  /*a510*/  BSYNC B1 ;  /* 0x0000000000017941 */ /* 0x000fea0003800000 */
.L_x_80:
        /* <DEDUP_REMOVED lines=8> */
.L_x_83:
[----:B------:R-:W-:Y:S05]  /*a5a0*/  BSYNC B1 ;  /* 0x0000000000017941 */ /* 0x000fea0003800000 */
.L_x_82:
        /* <DEDUP_REMOVED lines=8> */
.L_x_85:
[----:B------:R-:W-:Y:S05]  /*a630*/  BSYNC B1 ;  /* 0x0000000000017941 */ /* 0x000fea0003800000 */
.L_x_84:
        /* <DEDUP_REMOVED lines=8> */
.L_x_87:
[----:B------:R-:W-:Y:S05]  /*a6c0*/  BSYNC B1 ;  /* 0x0000000000017941 */ /* 0x000fea0003800000 */
.L_x_86:
        /* <DEDUP_REMOVED lines=12> */
.L_x_89:
[----:B------:R-:W-:Y:S05]  /*a790*/  BSYNC B1 ;  /* 0x0000000000017941 */ /* 0x000fea0003800000 */
.L_x_88:
        /* <DEDUP_REMOVED lines=8> */
.L_x_91:
[----:B------:R-:W-:Y:S05]  /*a820*/  BSYNC B1 ;  /* 0x0000000000017941 */ /* 0x000fea0003800000 */
.L_x_90:
        /* <DEDUP_REMOVED lines=8> */
.L_x_93:
[----:B------:R-:W-:Y:S05]  /*a8b0*/  BSYNC B1 ;  /* 0x0000000000017941 */ /* 0x000fea0003800000 */
.L_x_92:
        /* <DEDUP_REMOVED lines=8> */
.L_x_95:
[----:B------:R-:W-:Y:S05]  /*a940*/  BSYNC B1 ;  /* 0x0000000000017941 */ /* 0x000fea0003800000 */
.L_x_94:
        /* <DEDUP_REMOVED lines=12> */
.L_x_97:
[----:B------:R-:W-:Y:S05]  /*aa10*/  BSYNC B1 ;  /* 0x0000000000017941 */ /* 0x000fea0003800000 */
.L_x_96:
        /* <DEDUP_REMOVED lines=8> */
.L_x_99:
[----:B------:R-:W-:Y:S05]  /*aaa0*/  BSYNC B1 ;  /* 0x0000000000017941 */ /* 0x000fea0003800000 */
.L_x_98:
        /* <DEDUP_REMOVED lines=8> */
.L_x_101:
[----:B------:R-:W-:Y:S05]  /*ab30*/  BSYNC B1 ;  /* 0x0000000000017941 */ /* 0x000fea0003800000 */
.L_x_100:
        /* <DEDUP_REMOVED lines=8> */
.L_x_103:
[----:B------:R-:W-:Y:S05]  /*abc0*/  BSYNC B1 ;  /* 0x0000000000017941 */ /* 0x000fea0003800000 */
.L_x_102:
        /* <DEDUP_REMOVED lines=12> */
.L_x_105:
[----:B------:R-:W-:Y:S05]  /*ac90*/  BSYNC B1 ;  /* 0x0000000000017941 */ /* 0x000fea0003800000 */
.L_x_104:
        /* <DEDUP_REMOVED lines=8> */
.L_x_107:
[----:B------:R-:W-:Y:S05]  /*ad20*/  BSYNC B1 ;  /* 0x0000000000017941 */ /* 0x000fea0003800000 */
.L_x_106:
        /* <DEDUP_REMOVED lines=8> */
.L_x_109:
[----:B------:R-:W-:Y:S05]  /*adb0*/  BSYNC B1 ;  /* 0x0000000000017941 */ /* 0x000fea0003800000 */
.L_x_108:
        /* <DEDUP_REMOVED lines=8> */
.L_x_111:
[----:B------:R-:W-:Y:S05]  /*ae40*/  BSYNC B1 ;  /* 0x0000000000017941 */ /* 0x000fea0003800000 */
.L_x_110:
        /* <DEDUP_REMOVED lines=12> */
.L_x_113:
[----:B------:R-:W-:Y:S05]  /*af10*/  BSYNC B1 ;  /* 0x0000000000017941 */ /* 0x000fea0003800000 */
.L_x_112:
        /* <DEDUP_REMOVED lines=8> */
.L_x_115:
[----:B------:R-:W-:Y:S05]  /*afa0*/  BSYNC B1 ;  /* 0x0000000000017941 */ /* 0x000fea0003800000 */
.L_x_114:
        /* <DEDUP_REMOVED lines=8> */
.L_x_117:
[----:B------:R-:W-:Y:S05]  /*b030*/  BSYNC B1 ;  /* 0x0000000000017941 */ /* 0x000fea0003800000 */
.L_x_116:
        /* <DEDUP_REMOVED lines=8> */
.L_x_119:
[----:B------:R-:W-:Y:S05]  /*b0c0*/  BSYNC B1 ;  /* 0x0000000000017941 */ /* 0x000fea0003800000 */
.L_x_118:
        /* <DEDUP_REMOVED lines=12> */
.L_x_121:
[----:B------:R-:W-:Y:S05]  /*b190*/  BSYNC B1 ;  /* 0x0000000000017941 */ /* 0x000fea0003800000 */
.L_x_120:
        /* <DEDUP_REMOVED lines=8> */
.L_x_123:
[----:B------:R-:W-:Y:S05]  /*b220*/  BSYNC B1 ;  /* 0x0000000000017941 */ /* 0x000fea0003800000 */
.L_x_122:
        /* <DEDUP_REMOVED lines=8> */
.L_x_125:
[----:B------:R-:W-:Y:S05]  /*b2b0*/  BSYNC B1 ;  /* 0x0000000000017941 */ /* 0x000fea0003800000 */
.L_x_124:
        /* <DEDUP_REMOVED lines=8> */
.L_x_127:
[----:B------:R-:W-:Y:S05]  /*b340*/  BSYNC B1 ;  /* 0x0000000000017941 */ /* 0x000fea0003800000 */
.L_x_126:
        /* <DEDUP_REMOVED lines=12> */
.L_x_129:
[----:B------:R-:W-:Y:S05]  /*b410*/  BSYNC B1 ;  /* 0x0000000000017941 */ /* 0x000fea0003800000 */
.L_x_128:
        /* <DEDUP_REMOVED lines=8> */
.L_x_131:
[----:B------:R-:W-:Y:S05]  /*b4a0*/  BSYNC B1 ;  /* 0x0000000000017941 */ /* 0x000fea0003800000 */
.L_x_130:
        /* <DEDUP_REMOVED lines=8> */
.L_x_133:
[----:B------:R-:W-:Y:S05]  /*b530*/  BSYNC B1 ;  /* 0x0000000000017941 */ /* 0x000fea0003800000 */
.L_x_132:
        /* <DEDUP_REMOVED lines=8> */
.L_x_135:
[----:B------:R-:W-:Y:S05]  /*b5c0*/  BSYNC B1 ;  /* 0x0000000000017941 */ /* 0x000fea0003800000 */
.L_x_134:
        /* <DEDUP_REMOVED lines=12> */
.L_x_137:
[----:B------:R-:W-:Y:S05]  /*b690*/  BSYNC B1 ;  /* 0x0000000000017941 */ /* 0x000fea0003800000 */
.L_x_136:
        /* <DEDUP_REMOVED lines=8> */
.L_x_139:
[----:B------:R-:W-:Y:S05]  /*b720*/  BSYNC B1 ;  /* 0x0000000000017941 */ /* 0x000fea0003800000 */
.L_x_138:
[----:B-1----:R-:W2:Y:S01]  /*b730*/  LDL.LU R3, [R1+0xd0] ;  /* 0x0000d00001037983 */ /* 0x002ea20000300800 */
[----:B------:R-:W-:Y:S01]  /*b740*/  BSSY B1, `(.L_x_140) ;  /* 0x0000007000017945 */ /* 0x000fe20003800000 */
[----:B--2---:R-:W-:-:S05]  /*b750*/  @!P3 IMAD R3, R3, R17, R2 ;  /* 0x000000110303b224 */ /* 0x004fca00078e0202 */
[----:B------:R1:W-:Y:S01]  /*b760*/  @!P3 STG.E.U8 desc[UR36][R4.64+0x68], R3 ;  /* 0x000068030400b986 */ /* 0x0003e2000c101124 */
[----:B------:R-:W-:Y:S05]  /*b770*/  @P5 BRA `(.L_x_141) ;  /* 0x00000000000c5947 */ /* 0x000fea0003800000 */
[----:B------:R-:W1:Y:S02]  /*b780*/  LDG.E.U8 R16, desc[UR36][R14.64+0x69] ;  /* 0x000069240e107981 */ /* 0x000e64000c1e1100 */
[----:B-1----:R-:W-:-:S05]  /*b790*/  PRMT R3, R16, 0x8880, RZ ;  /* 0x0000888010037816 */ /* 0x002fca00000000ff */
[----:B------:R-:W-:-:S07]  /*b7a0*/  IMAD R2, R3, R18, RZ ;  /* 0x0000001203027224 */ /* 0x000fce00078e02ff */
.L_x_141:
[----:B------:R-:W-:Y:S05]  /*b7b0*/  BSYNC B1 ;  /* 0x0000000000017941 */ /* 0x000fea0003800000 */
.L_x_140:
        /* <DEDUP_REMOVED lines=8> */
.L_x_143:
[----:B------:R-:W-:Y:S05]  /*b840*/  BSYNC B1 ;  /* 0x0000000000017941 */ /* 0x000fea0003800000 */
.L_x_142:
        /* <DEDUP_REMOVED lines=9> */
[----:B------:R-:W1:Y:S02]  /*b8e0*/  LDG.E.U8 R16, desc[UR36][R12.64+0x69] ;  /* 0x000069240c107981 */ /* 0x000e64000c1e1100 */
[----:B-1----:R-:W-:-:S05]  /*b8f0*/  PRMT R3, R16, 0x8880, RZ ;  /* 0x0000888010037816 */ /* 0x002fca00000000ff */
[----:B------:R-:W-:-:S07]  /*b900*/  IMAD R2, R3, R18, RZ ;  /* 0x0000001203027224 */ /* 0x000fce00078e02ff */
.L_x_145:
[----:B------:R-:W-:Y:S05]  /*b910*/  BSYNC B1 ;  /* 0x0000000000017941 */ /* 0x000fea0003800000 */
.L_x_144:
        /* <DEDUP_REMOVED lines=8> */
.L_x_147:
[----:B------:R-:W-:Y:S05]  /*b9a0*/  BSYNC B1 ;  /* 0x0000000000017941 */ /* 0x000fea0003800000 */
.L_x_146:
        /* <DEDUP_REMOVED lines=8> */
.L_x_149:
[----:B------:R-:W-:Y:S05]  /*ba30*/  BSYNC B1 ;  /* 0x0000000000017941 */ /* 0x000fea0003800000 */
.L_x_148:
        /* <DEDUP_REMOVED lines=8> */
.L_x_151:
[----:B------:R-:W-:Y:S05]  /*bac0*/  BSYNC B1 ;  /* 0x0000000000017941 */ /* 0x000fea0003800000 */
.L_x_150:
        /* <DEDUP_REMOVED lines=12> */
.L_x_153:
[----:B------:R-:W-:Y:S05]  /*bb90*/  BSYNC B1 ;  /* 0x0000000000017941 */ /* 0x000fea0003800000 */
.L_x_152:
        /* <DEDUP_REMOVED lines=8> */
.L_x_155:
[----:B------:R-:W-:Y:S05]  /*bc20*/  BSYNC B1 ;  /* 0x0000000000017941 */ /* 0x000fea0003800000 */
.L_x_154:
        /* <DEDUP_REMOVED lines=8> */
.L_x_157:
[----:B------:R-:W-:Y:S05]  /*bcb0*/  BSYNC B1 ;  /* 0x0000000000017941 */ /* 0x000fea0003800000 */
.L_x_156:
        /* <DEDUP_REMOVED lines=8> */
.L_x_159:
[----:B------:R-:W-:Y:S05]  /*bd40*/  BSYNC B1 ;  /* 0x0000000000017941 */ /* 0x000fea0003800000 */
.L_x_158:
        /* <DEDUP_REMOVED lines=12> */
.L_x_161:
[----:B------:R-:W-:Y:S05]  /*be10*/  BSYNC B1 ;  /* 0x0000000000017941 */ /* 0x000fea0003800000 */
.L_x_160:
        /* <DEDUP_REMOVED lines=8> */
.L_x_163:
[----:B------:R-:W-:Y:S05]  /*bea0*/  BSYNC B1 ;  /* 0x0000000000017941 */ /* 0x000fea0003800000 */
.L_x_162:
        /* <DEDUP_REMOVED lines=8> */
.L_x_165:
[----:B------:R-:W-:Y:S05]  /*bf30*/  BSYNC B1 ;  /* 0x0000000000017941 */ /* 0x000fea0003800000 */
.L_x_164:
        /* <DEDUP_REMOVED lines=8> */
.L_x_167:
[----:B------:R-:W-:Y:S05]  /*bfc0*/  BSYNC B1 ;  /* 0x0000000000017941 */ /* 0x000fea0003800000 */
.L_x_166:
        /* <DEDUP_REMOVED lines=12> */
.L_x_169:
[----:B------:R-:W-:Y:S05]  /*c090*/  BSYNC B1 ;  /* 0x0000000000017941 */ /* 0x000fea0003800000 */
.L_x_168:
        /* <DEDUP_REMOVED lines=8> */
.L_x_171:
[----:B------:R-:W-:Y:S05]  /*c120*/  BSYNC B1 ;  /* 0x0000000000017941 */ /* 0x000fea0003800000 */
.L_x_170:
        /* <DEDUP_REMOVED lines=8> */
.L_x_173:
[----:B------:R-:W-:Y:S05]  /*c1b0*/  BSYNC B1 ;  /* 0x0000000000017941 */ /* 0x000fea0003800000 */
.L_x_172:
        /* <DEDUP_REMOVED lines=8> */
.L_x_175:
[----:B------:R-:W-:Y:S05]  /*c240*/  BSYNC B1 ;  /* 0x0000000000017941 */ /* 0x000fea0003800000 */
.L_x_174:
        /* <DEDUP_REMOVED lines=12> */
.L_x_177:
[----:B------:R-:W-:Y:S05]  /*c310*/  BSYNC B1 ;  /* 0x0000000000017941 */ /* 0x000fea0003800000 */
.L_x_176:
        /* <DEDUP_REMOVED lines=8> */
.L_x_179:
[----:B------:R-:W-:Y:S05]  /*c3a0*/  BSYNC B1 ;  /* 0x0000000000017941 */ /* 0x000fea0003800000 */
.L_x_178:
        /* <DEDUP_REMOVED lines=8> */
.L_x_181:
[----:B------:R-:W-:Y:S05]  /*c430*/  BSYNC B1 ;  /* 0x0000000000017941 */ /* 0x000fea0003800000 */
.L_x_180:
        /* <DEDUP_REMOVED lines=8> */
.L_x_183:
[----:B------:R-:W-:Y:S05]  /*c4c0*/  BSYNC B1 ;  /* 0x0000000000017941 */ /* 0x000fea0003800000 */
.L_x_182:
        /* <DEDUP_REMOVED lines=12> */
.L_x_185:
[----:B------:R-:W-:Y:S05]  /*c590*/  BSYNC B1 ;  /* 0x0000000000017941 */ /* 0x000fea0003800000 */
.L_x_184:
        /* <DEDUP_REMOVED lines=8> */
.L_x_187:
[----:B------:R-:W-:Y:S05]  /*c620*/  BSYNC B1 ;  /* 0x0000000000017941 */ /* 0x000fea0003800000 */
.L_x_186:
        /* <DEDUP_REMOVED lines=8> */
.L_x_189:
[----:B------:R-:W-:Y:S05]  /*c6b0*/  BSYNC B1 ;  /* 0x0000000000017941 */ /* 0x000fea0003800000 */
.L_x_188:
        /* <DEDUP_REMOVED lines=8> */
.L_x_191:
[----:B------:R-:W-:Y:S05]  /*c740*/  BSYNC B1 ;  /* 0x0000000000017941 */ /* 0x000fea0003800000 */
.L_x_190:
        /* <DEDUP_REMOVED lines=12> */
.L_x_193:
[----:B------:R-:W-:Y:S05]  /*c810*/  BSYNC B1 ;  /* 0x0000000000017941 */ /* 0x000fea0003800000 */
.L_x_192:
        /* <DEDUP_REMOVED lines=8> */
.L_x_195:
[----:B------:R-:W-:Y:S05]  /*c8a0*/  BSYNC B1 ;  /* 0x0000000000017941 */ /* 0x000fea0003800000 */
.L_x_194:
        /* <DEDUP_REMOVED lines=8> */
.L_x_197:
[----:B------:R-:W-:Y:S05]  /*c930*/  BSYNC B1 ;  /* 0x0000000000017941 */ /* 0x000fea0003800000 */
.L_x_196:
        /* <DEDUP_REMOVED lines=8> */
.L_x_199:
[----:B------:R-:W-:Y:S05]  /*c9c0*/  BSYNC B1 ;  /* 0x0000000000017941 */ /* 0x000fea0003800000 */
.L_x_198:
        /* <DEDUP_REMOVED lines=12> */
.L_x_201:
[----:B------:R-:W-:Y:S05]  /*ca90*/  BSYNC B1 ;  /* 0x0000000000017941 */ /* 0x000fea0003800000 */
.L_x_200:
        /* <DEDUP_REMOVED lines=8> */
.L_x_203:
[----:B------:R-:W-:Y:S05]  /*cb20*/  BSYNC B1 ;  /* 0x0000000000017941 */ /* 0x000fea0003800000 */
.L_x_202:
        /* <DEDUP_REMOVED lines=8> */
.L_x_205:
[----:B------:R-:W-:Y:S05]  /*cbb0*/  BSYNC B1 ;  /* 0x0000000000017941 */ /* 0x000fea0003800000 */
.L_x_204:
        /* <DEDUP_REMOVED lines=8> */
.L_x_207:
[----:B------:R-:W-:Y:S05]  /*cc40*/  BSYNC B1 ;  /* 0x0000000000017941 */ /* 0x000fea0003800000 */
.L_x_206:
        /* <DEDUP_REMOVED lines=12> */
.L_x_209:
[----:B------:R-:W-:Y:S05]  /*cd10*/  BSYNC B1 ;  /* 0x0000000000017941 */ /* 0x000fea0003800000 */
.L_x_208:
        /* <DEDUP_REMOVED lines=8> */
.L_x_211:
[----:B------:R-:W-:Y:S05]  /*cda0*/  BSYNC B1 ;  /* 0x0000000000017941 */ /* 0x000fea0003800000 */
.L_x_210:
        /* <DEDUP_REMOVED lines=8> */
.L_x_213:
[----:B------:R-:W-:Y:S05]  /*ce30*/  BSYNC B1 ;  /* 0x0000000000017941 */ /* 0x000fea0003800000 */
.L_x_212:
        /* <DEDUP_REMOVED lines=8> */
.L_x_215:
[----:B------:R-:W-:Y:S05]  /*cec0*/  BSYNC B1 ;  /* 0x0000000000017941 */ /* 0x000fea0003800000 */
.L_x_214:
        /* <DEDUP_REMOVED lines=12> */
.L_x_217:
[----:B------:R-:W-:Y:S05]  /*cf90*/  BSYNC B1 ;  /* 0x0000000000017941 */ /* 0x000fea0003800000 */
.L_x_216:
        /* <DEDUP_REMOVED lines=8> */
.L_x_219:
[----:B------:R-:W-:Y:S05]  /*d020*/  BSYNC B1 ;  /* 0x0000000000017941 */ /* 0x000fea0003800000 */
.L_x_218:
        /* <DEDUP_REMOVED lines=8> */
.L_x_221:
[----:B------:R-:W-:Y:S05]  /*d0b0*/  BSYNC B1 ;  /* 0x0000000000017941 */ /* 0x000fea0003800000 */
.L_x_220:
        /* <DEDUP_REMOVED lines=8> */
.L_x_223:
[----:B------:R-:W-:Y:S05]  /*d140*/  BSYNC B1 ;  /* 0x0000000000017941 */ /* 0x000fea0003800000 */
.L_x_222:
        /* <DEDUP_REMOVED lines=12> */
.L_x_225:
[----:B------:R-:W-:Y:S05]  /*d210*/  BSYNC B1 ;  /* 0x0000000000017941 */ /* 0x000fea0003800000 */
.L_x_224:
        /* <DEDUP_REMOVED lines=8> */
.L_x_227:
[----:B------:R-:W-:Y:S05]  /*d2a0*/  BSYNC B1 ;  /* 0x0000000000017941 */ /* 0x000fea0003800000 */
.L_x_226:
        /* <DEDUP_REMOVED lines=8> */
.L_x_229:
[----:B------:R-:W-:Y:S05]  /*d330*/  BSYNC B1 ;  /* 0x0000000000017941 */ /* 0x000fea0003800000 */
.L_x_228:
        /* <DEDUP_REMOVED lines=8> */
.L_x_231:
[----:B------:R-:W-:Y:S05]  /*d3c0*/  BSYNC B1 ;  /* 0x0000000000017941 */ /* 0x000fea0003800000 */
.L_x_230:
        /* <DEDUP_REMOVED lines=12> */
.L_x_233:
[----:B------:R-:W-:Y:S05]  /*d490*/  BSYNC B1 ;  /* 0x0000000000017941 */ /* 0x000fea0003800000 */
.L_x_232:
        /* <DEDUP_REMOVED lines=8> */
.L_x_235:
[----:B------:R-:W-:Y:S05]  /*d520*/  BSYNC B1 ;  /* 0x0000000000017941 */ /* 0x000fea0003800000 */
.L_x_234:
        /* <DEDUP_REMOVED lines=8> */
.L_x_237:
[----:B------:R-:W-:Y:S05]  /*d5b0*/  BSYNC B1 ;  /* 0x0000000000017941 */ /* 0x000fea0003800000 */
.L_x_236:
        /* <DEDUP_REMOVED lines=8> */
.L_x_239:
[----:B------:R-:W-:Y:S05]  /*d640*/  BSYNC B1 ;  /* 0x0000000000017941 */ /* 0x000fea0003800000 */
.L_x_238:
        /* <DEDUP_REMOVED lines=12> */
.L_x_241:
[----:B------:R-:W-:Y:S05]  /*d710*/  BSYNC B1 ;  /* 0x0000000000017941 */ /* 0x000fea0003800000 */
.L_x_240:
        /* <DEDUP_REMOVED lines=8> */
.L_x_243:
[----:B------:R-:W-:Y:S05]  /*d7a0*/  BSYNC B1 ;  /* 0x0000000000017941 */ /* 0x000fea0003800000 */
.L_x_242:
        /* <DEDUP_REMOVED lines=8> */
.L_x_245:
[----:B------:R-:W-:Y:S05]  /*d830*/  BSYNC B1 ;  /* 0x0000000000017941 */ /* 0x000fea0003800000 */
.L_x_244:
        /* <DEDUP_REMOVED lines=8> */
.L_x_247:
[----:B------:R-:W-:Y:S05]  /*d8c0*/  BSYNC B1 ;  /* 0x0000000000017941 */ /* 0x000fea0003800000 */
.L_x_246:
        /* <DEDUP_REMOVED lines=12> */
.L_x_249:
[----:B------:R-:W-:Y:S05]  /*d990*/  BSYNC B1 ;  /* 0x0000000000017941 */ /* 0x000fea0003800000 */
.L_x_248:
        /* <DEDUP_REMOVED lines=8> */
.L_x_251:
[----:B------:R-:W-:Y:S05]  /*da20*/  BSYNC B1 ;  /* 0x0000000000017941 */ /* 0x000fea0003800000 */
.L_x_250:
        /* <DEDUP_REMOVED lines=8> */
.L_x_253:
[----:B------:R-:W-:Y:S05]  /*dab0*/  BSYNC B1 ;  /* 0x0000000000017941 */ /* 0x000fea0003800000 */
.L_x_252:
        /* <DEDUP_REMOVED lines=8> */
.L_x_255:
[----:B------:R-:W-:Y:S05]  /*db40*/  BSYNC B1 ;  /* 0x0000000000017941 */ /* 0x000fea0003800000 */
.L_x_254:
        /* <DEDUP_REMOVED lines=12> */
.L_x_257:
[----:B------:R-:W-:Y:S05]  /*dc10*/  BSYNC B1 ;  /* 0x0000000000017941 */ /* 0x000fea0003800000 */
.L_x_256:
        /* <DEDUP_REMOVED lines=8> */
.L_x_259:
[----:B------:R-:W-:Y:S05]  /*dca0*/  BSYNC B1 ;  /* 0x0000000000017941 */ /* 0x000fea0003800000 */
.L_x_258:
        /* <DEDUP_REMOVED lines=8> */
.L_x_261:
[----:B------:R-:W-:Y:S05]  /*dd30*/  BSYNC B1 ;  /* 0x0000000000017941 */ /* 0x000fea0003800000 */
.L_x_260:
        /* <DEDUP_REMOVED lines=8> */
.L_x_263:
[----:B------:R-:W-:Y:S05]  /*ddc0*/  BSYNC B1 ;  /* 0x0000000000017941 */ /* 0x000fea0003800000 */
.L_x_262:
        /* <DEDUP_REMOVED lines=12> */
.L_x_265:
[----:B------:R-:W-:Y:S05]  /*de90*/  BSYNC B1 ;  /* 0x0000000000017941 */ /* 0x000fea0003800000 */
.L_x_264:
        /* <DEDUP_REMOVED lines=8> */
.L_x_267:
[----:B------:R-:W-:Y:S05]  /*df20*/  BSYNC B1 ;  /* 0x0000000000017941 */ /* 0x000fea0003800000 */
.L_x_266:
        /* <DEDUP_REMOVED lines=8> */
.L_x_269:
[----:B------:R-:W-:Y:S05]  /*dfb0*/  BSYNC B1 ;  /* 0x0000000000017941 */ /* 0x000fea0003800000 */
.L_x_268:
        /* <DEDUP_REMOVED lines=8> */
.L_x_271:
[----:B------:R-:W-:Y:S05]  /*e040*/  BSYNC B1 ;  /* 0x0000000000017941 */ /* 0x000fea0003800000 */
.L_x_270:
        /* <DEDUP_REMOVED lines=12> */
.L_x_273:
[----:B------:R-:W-:Y:S05]  /*e110*/  BSYNC B1 ;  /* 0x0000000000017941 */ /* 0x000fea0003800000 */
.L_x_272:
        /* <DEDUP_REMOVED lines=8> */
.L_x_275:
[----:B------:R-:W-:Y:S05]  /*e1a0*/  BSYNC B1 ;  /* 0x0000000000017941 */ /* 0x000fea0003800000 */
.L_x_274:
        /* <DEDUP_REMOVED lines=8> */
.L_x_277:
[----:B------:R-:W-:Y:S05]  /*e230*/  BSYNC B1 ;  /* 0x0000000000017941 */ /* 0x000fea0003800000 */
.L_x_276:
        /* <DEDUP_REMOVED lines=8> */
.L_x_279:
[----:B------:R-:W-:Y:S05]  /*e2c0*/  BSYNC B1 ;  /* 0x0000000000017941 */ /* 0x000fea0003800000 */
.L_x_278:
[----:B-1----:R-:W2:Y:S01]  /*e2d0*/  LDL.LU R3, [R1+0x1e8] ;  /* 0x0001e80001037983 */ /* 0x002ea20000300800 */
[----:B------:R-:W-:Y:S01]  /*e2e0*/  ISETP.LT.OR P3, PT, R0, 0xf2, !P0 ;  /* 0x000000f20000780c */ /* 0x000fe20004761670 */
[----:B------:R-:W-:Y:S01]  /*e2f0*/  BSSY B1, `(.L_x_280) ;  /* 0x000000b000017945 */ /* 0x000fe20003800000 */
[----:B------:R-:W-:Y:S02]  /*e300*/  IADD3 R161, P4, R160, 0x80, RZ ;  /* 0x00000080a0a17810 */ /* 0x000fe40007f9e0ff */
[----:B------:R-:W-:Y:S01]  /*e310*/  ISETP.LT.OR P5, PT, R0, 0xf9, !P0 ;  /* 0x000000f90000780c */ /* 0x000fe200047a1670 */
[----:B--2---:R-:W-:-:S05]  /*e320*/  @!P2 IMAD R3, R3, R17, R2 ;  /* 0x000000110303a224 */ /* 0x004fca00078e0202 */
[----:B------:R1:W-:Y:S01]  /*e330*/  @!P2 STG.E.U8 desc[UR36][R10.64+0xf0], R3 ;  /* 0x0000f0030a00a986 */ /* 0x0003e2000c101124 */
[C---:B------:R-:W-:Y:S02]  /*e340*/  ISETP.LT.OR P2, PT, R0.reuse, 0xf9, !P1 ;  /* 0x000000f90000780c */ /* 0x040fe40004f41670 */
[----:B------:R-:W-:Y:S01]  /*e350*/  ISETP.LT.OR P1, PT, R0, 0xfa, !P1 ;  /* 0x000000fa0000780c */ /* 0x000fe20004f21670 */
[----:B------:R-:W-:-:S12]  /*e360*/  @P3 BRA `(.L_x_281) ;  /* 0x00000000000c3947 */ /* 0x000fd80003800000 */
[----:B------:R-:W1:Y:S02]  /*e370*/  LDG.E.U8 R16, desc[UR36][R12.64+0xf1] ;  /* 0x0000f1240c107981 */ /* 0x000e64000c1e1100 */
[----:B-1----:R-:W-:-:S05]  /*e380*/  PRMT R3, R16, 0x8880, RZ ;  /* 0x0000888010037816 */ /* 0x002fca00000000ff */
[----:B------:R-:W-:-:S07]  /*e390*/  IMAD R2, R3, R18, RZ ;  /* 0x0000001203027224 */ /* 0x000fce00078e02ff */
.L_x_281:
[----:B------:R-:W-:Y:S05]  /*e3a0*/  BSYNC B1 ;  /* 0x0000000000017941 */ /* 0x000fea0003800000 */
.L_x_280:
        /* <DEDUP_REMOVED lines=8> */
.L_x_283:
[----:B------:R-:W-:Y:S05]  /*e430*/  BSYNC B1 ;  /* 0x0000000000017941 */ /* 0x000fea0003800000 */
.L_x_282:
        /* <DEDUP_REMOVED lines=8> */
.L_x_285:
[----:B------:R-:W-:Y:S05]  /*e4c0*/  BSYNC B1 ;  /* 0x0000000000017941 */ /* 0x000fea0003800000 */
.L_x_284:
[----:B-1----:R-:W2:Y:S01]  /*e4d0*/  LDL.LU R3, [R1+0x1f4] ;  /* 0x0001f40001037983 */ /* 0x002ea20000300800 */
[----:B0-----:R-:W-:Y:S01]  /*e4e0*/  IMAD.X R15, RZ, RZ, UR9, P4 ;  /* 0x00000009ff0f7e24 */ /* 0x001fe2000a0e06ff */
[----:B------:R-:W-:Y:S01]  /*e4f0*/  BSSY B1, `(.L_x_286) ;  /* 0x0000009000017945 */ /* 0x000fe20003800000 */
[----:B------:R-:W-:Y:S02]  /*e500*/  ISETP.LT.OR P0, PT, R0, 0xfa, !P0 ;  /* 0x000000fa0000780c */ /* 0x000fe40004701670 */
[----:B------:R-:W-:Y:S02]  /*e510*/  IMAD R14, R15, R20, RZ ;  /* 0x000000140f0e7224 */ /* 0x000fe400078e02ff */
[----:B--2---:R-:W-:-:S05]  /*e520*/  @!P1 IMAD R3, R3, R17, R2 ;  /* 0x0000001103039224 */ /* 0x004fca00078e0202 */
[----:B------:R0:W-:Y:S01]  /*e530*/  @!P1 STG.E.U8 desc[UR36][R4.64+0xf9], R3 ;  /* 0x0000f90304009986 */ /* 0x0001e2000c101124 */
[----:B------:R-:W-:Y:S05]  /*e540*/  @P5 BRA `(.L_x_287) ;  /* 0x00000000000c5947 */ /* 0x000fea0003800000 */
[----:B------:R-:W0:Y:S02]  /*e550*/  LDG.E.U8 R16, desc[UR36][R12.64+0xf8] ;  /* 0x0000f8240c107981 */ /* 0x000e24000c1e1100 */
[----:B0-----:R-:W-:-:S05]  /*e560*/  PRMT R3, R16, 0x8880, RZ ;  /* 0x0000888010037816 */ /* 0x001fca00000000ff */
[----:B------:R-:W-:-:S07]  /*e570*/  IMAD R2, R3, R18, RZ ;  /* 0x0000001203027224 */ /* 0x000fce00078e02ff */
.L_x_287:
[----:B------:R-:W-:Y:S05]  /*e580*/  BSYNC B1 ;  /* 0x0000000000017941 */ /* 0x000fea0003800000 */
.L_x_286:
[----:B0-----:R-:W2:Y:S01]  /*e590*/  LDL.LU R3, [R1+0x1f8] ;  /* 0x0001f80001037983 */ /* 0x001ea20000300800 */
[----:B------:R-:W-:Y:S01]  /*e5a0*/  BSSY B1, `(.L_x_288) ;  /* 0x000000a000017945 */ /* 0x000fe20003800000 */
[C---:B------:R-:W-:Y:S02]  /*e5b0*/  IMAD R15, R161.reuse, R21, R14 ;  /* 0x00000015a10f7224 */ /* 0x040fe400078e020e */
[----:B------:R-:W-:-:S04]  /*e5c0*/  IMAD.WIDE.U32 R158, R161, R20, R158 ;  /* 0x00000014a19e7225 */ /* 0x000fc800078e009e */
[----:B------:R-:W-:-:S04]  /*e5d0*/  IMAD.WIDE.U32 R20, R161, R20, R152 ;  /* 0x00000014a1147225 */ /* 0x000fc800078e0098 */
[----:B--2---:R-:W-:-:S05]  /*e5e0*/  @!P5 IMAD R3, R3, R17, R2 ;  /* 0x000000110303d224 */ /* 0x004fca00078e0202 */
[----:B------:R0:W-:Y:S01]  /*e5f0*/  @!P5 STG.E.U8 desc[UR36][R10.64+0xf8], R3 ;  /* 0x0000f8030a00d986 */ /* 0x0001e2000c101124 */
[----:B------:R-:W-:Y:S05]  /*e600*/  @P0 BRA `(.L_x_289) ;  /* 0x00000000000c0947 */ /* 0x000fea0003800000 */
[----:B------:R-:W0:Y:S02]  /*e610*/  LDG.E.U8 R16, desc[UR36][R12.64+0xf9] ;  /* 0x0000f9240c107981 */ /* 0x000e24000c1e1100 */
[----:B0-----:R-:W-:-:S05]  /*e620*/  PRMT R3, R16, 0x8880, RZ ;  /* 0x0000888010037816 */ /* 0x001fca00000000ff */
[----:B------:R-:W-:-:S07]  /*e630*/  IMAD R2, R3, R18, RZ ;  /* 0x0000001203027224 */ /* 0x000fce00078e02ff */
.L_x_289:
[----:B------:R-:W-:Y:S05]  /*e640*/  BSYNC B1 ;  /* 0x0000000000017941 */ /* 0x000fea0003800000 */
.L_x_288:
[----:B0-----:R-:W2:Y:S01]  /*e650*/  LDL.LU R3, [R1+0x1fc] ;  /* 0x0001fc0001037983 */ /* 0x001ea20000300800 */
[----:B------:R-:W-:Y:S01]  /*e660*/  ISETP.GE.AND P2, PT, R154, 0x81, PT ;  /* 0x000000819a00780c */ /* 0x000fe20003f46270 */
[----:B------:R-:W-:Y:S01]  /*e670*/  BSSY B1, `(.L_x_290) ;  /* 0x000000d000017945 */ /* 0x000fe20003800000 */
[-C--:B------:R-:W-:Y:S02]  /*e680*/  IADD3 R4, P5, R20, R22.reuse, RZ ;  /* 0x0000001614047210 */ /* 0x080fe40007fbe0ff */
[----:B------:R-:W-:Y:S02]  /*e690*/  ISETP.GE.AND P1, PT, R154, 0x89, PT ;  /* 0x000000899a00780c */ /* 0x000fe40003f26270 */
[----:B------:R-:W-:Y:S02]  /*e6a0*/  IADD3.X R5, R23, R21, R15, P5, !PT ;  /* 0x0000001517057210 */ /* 0x000fe40002ffe40f */
[----:B------:R-:W-:Y:S02]  /*e6b0*/  IADD3 R22, P4, P3, R156, R22, R158 ;  /* 0x000000169c167210 */ /* 0x000fe40007b9e09e */
[----:B------:R-:W-:Y:S01]  /*e6c0*/  ISETP.LT.OR P5, PT, R0, 0x2, !P2 ;  /* 0x000000020000780c */ /* 0x000fe200057a1670 */
[----:B--2---:R-:W-:-:S05]  /*e6d0*/  @!P0 IMAD R3, R3, R17, R2 ;  /* 0x0000001103038224 */ /* 0x004fca00078e0202 */
[----:B------:R0:W-:Y:S01]  /*e6e0*/  @!P0 STG.E.U8 desc[UR36][R10.64+0xf9], R3 ;  /* 0x0000f9030a008986 */ /* 0x0001e2000c101124 */
[----:B------:R-:W-:-:S13]  /*e6f0*/  ISETP.LT.OR P0, PT, R0, 0x1, !P2 ;  /* 0x000000010000780c */ /* 0x000fda0005701670 */
[----:B0-----:R-:W-:Y:S05]  /*e700*/  @P0 BRA `(.L_x_291) ;  /* 0x00000000000c0947 */ /* 0x001fea0003800000 */
[----:B------:R-:W2:Y:S02]  /*e710*/  LDG.E.U8 R16, desc[UR36][R4.64] ;  /* 0x0000002404107981 */ /* 0x000ea4000c1e1100 */
[----:B--2---:R-:W-:-:S05]  /*e720*/  PRMT R3, R16, 0x8880, RZ ;  /* 0x0000888010037816 */ /* 0x004fca00000000ff */
[----:B------:R-:W-:-:S07]  /*e730*/  IMAD R2, R3, R18, RZ ;  /* 0x0000001203027224 */ /* 0x000fce00078e02ff */
.L_x_291:
[----:B------:R-:W-:Y:S05]  /*e740*/  BSYNC B1 ;  /* 0x0000000000017941 */ /* 0x000fea0003800000 */
.L_x_290:
[----:B------:R-:W-:Y:S01]  /*e750*/  @!P0 IMAD R3, R24, R17, R2 ;  /* 0x0000001118038224 */ /* 0x000fe200078e0202 */
[----:B------:R-:W-:Y:S01]  /*e760*/  BSSY B1, `(.L_x_292) ;  /* 0x0000007000017945 */ /* 0x000fe20003800000 */
[----:B------:R-:W-:-:S03]  /*e770*/  IADD3 R158, R15, R159, RZ ;  /* 0x0000009f0f9e7210 */ /* 0x000fc60007ffe0ff */
[----:B------:R0:W-:Y:S01]  /*e780*/  @!P0 STG.E.U8 desc[UR36][R6.64], R3 ;  /* 0x0000000306008986 */ /* 0x0001e2000c101124 */
[----:B------:R-:W-:Y:S05]  /*e790*/  @P5 BRA `(.L_x_293) ;  /* 0x00000000000c5947 */ /* 0x000fea0003800000 */
[----:B------:R-:W0:Y:S02]  /*e7a0*/  LDG.E.U8 R16, desc[UR36][R4.64+0x1] ;  /* 0x0000012404107981 */ /* 0x000e24000c1e1100 */
[----:B0-----:R-:W-:-:S05]  /*e7b0*/  PRMT R3, R16, 0x8880, RZ ;  /* 0x0000888010037816 */ /* 0x001fca00000000ff */
[----:B------:R-:W-:-:S07]  /*e7c0*/  IMAD R2, R3, R18, RZ ;  /* 0x0000001203027224 */ /* 0x000fce00078e02ff */
.L_x_293:
[----:B------:R-:W-:Y:S05]  /*e7d0*/  BSYNC B1 ;  /* 0x0000000000017941 */ /* 0x000fea0003800000 */
.L_x_292:
[C---:B------:R-:W-:Y:S01]  /*e7e0*/  ISETP.LT.OR P0, PT, R0.reuse, 0x1, !P1 ;  /* 0x000000010000780c */ /* 0x040fe20004f01670 */
[----:B------:R-:W-:Y:S01]  /*e7f0*/  @!P5 IMAD R25, R25, R17, R2 ;  /* 0x000000111919d224 */ /* 0x000fe200078e0202 */
[----:B------:R-:W-:Y:S01]  /*e800*/  BSSY B1, `(.L_x_294) ;  /* 0x000000a000017945 */ /* 0x000fe20003800000 */
[----:B------:R-:W-:Y:S02]  /*e810*/  IADD3.X R23, R153, R23, R158, P4, P3 ;  /* 0x0000001799177210 */ /* 0x000fe400027e649e */
[C---:B------:R-:W-:Y:S01]  /*e820*/  ISETP.LT.OR P4, PT, R0.reuse, 0x2, !P1 ;  /* 0x000000020000780c */ /* 0x040fe20004f81670 */
[----:B------:R1:W-:Y:S01]  /*e830*/  @!P5 STG.E.U8 desc[UR36][R6.64+0x1], R25 ;  /* 0x000001190600d986 */ /* 0x0003e2000c101124 */
[C---:B------:R-:W-:Y:S02]  /*e840*/  ISETP.LT.OR P5, PT, R0.reuse, 0x9, !P2 ;  /* 0x000000090000780c */ /* 0x040fe400057a1670 */
[----:B------:R-:W-:-:S04]  /*e850*/  ISETP.LT.OR P3, PT, R0, 0xa, !P2 ;  /* 0x0000000a0000780c */ /* 0x000fc80005761670 */
[----:B------:R-:W-:Y:S09]  /*e860*/  @P0 BRA `(.L_x_295) ;  /* 0x00000000000c0947 */ /* 0x000ff20003800000 */
[----:B------:R-:W0:Y:S02]  /*e870*/  LDG.E.U8 R16, desc[UR36][R22.64] ;  /* 0x0000002416107981 */ /* 0x000e24000c1e1100 */
[----:B0-----:R-:W-:-:S05]  /*e880*/  PRMT R3, R16, 0x8880, RZ ;  /* 0x0000888010037816 */ /* 0x001fca00000000ff */
[----:B------:R-:W-:-:S07]  /*e890*/  IMAD R2, R3, R18, RZ ;  /* 0x0000001203027224 */ /* 0x000fce00078e02ff */
.L_x_295:
[----:B------:R-:W-:Y:S05]  /*e8a0*/  BSYNC B1 ;  /* 0x0000000000017941 */ /* 0x000fea0003800000 */
.L_x_294:
[----:B0-----:R-:W-:Y:S01]  /*e8b0*/  @!P0 IMAD R3, R26, R17, R2 ;  /* 0x000000111a038224 */ /* 0x001fe200078e0202 */
[----:B------:R-:W-:Y:S04]  /*e8c0*/  BSSY B1, `(.L_x_296) ;  /* 0x0000006000017945 */ /* 0x000fe80003800000 */
[----:B------:R0:W-:Y:S01]  /*e8d0*/  @!P0 STG.E.U8 desc[UR36][R8.64], R3 ;  /* 0x0000000308008986 */ /* 0x0001e2000c101124 */
[----:B------:R-:W-:Y:S05]  /*e8e0*/  @P4 BRA `(.L_x_297) ;  /* 0x00000000000c4947 */ /* 0x000fea0003800000 */
[----:B------:R-:W0:Y:S02]  /*e8f0*/  LDG.E.U8 R16, desc[UR36][R22.64+0x1] ;  /* 0x0000012416107981 */ /* 0x000e24000c1e1100 */
[----:B0-----:R-:W-:-:S05]  /*e900*/  PRMT R3, R16, 0x8880, RZ ;  /* 0x0000888010037816 */ /* 0x001fca00000000ff */
[----:B------:R-:W-:-:S07]  /*e910*/  IMAD R2, R3, R18, RZ ;  /* 0x0000001203027224 */ /* 0x000fce00078e02ff */
.L_x_297:
[----:B------:R-:W-:Y:S05]  /*e920*/  BSYNC B1 ;  /* 0x0000000000017941 */ /* 0x000fea0003800000 */
.L_x_296:
[----:B------:R-:W-:Y:S01]  /*e930*/  @!P4 IMAD R27, R27, R17, R2 ;  /* 0x000000111b1bc224 */ /* 0x000fe200078e0202 */
[----:B------:R-:W-:Y:S04]  /*e940*/  BSSY B1, `(.L_x_298) ;  /* 0x0000006000017945 */ /* 0x000fe80003800000 */
[----:B------:R2:W-:Y:S01]  /*e950*/  @!P4 STG.E.U8 desc[UR36][R8.64+0x1], R27 ;  /* 0x0000011b0800c986 */ /* 0x0005e2000c101124 */
[----:B------:R-:W-:Y:S05]  /*e960*/  @P5 BRA `(.L_x_299) ;  /* 0x00000000000c5947 */ /* 0x000fea0003800000 */
[----:B------:R-:W0:Y:S02]  /*e970*/  LDG.E.U8 R16, desc[UR36][R4.64+0x8] ;  /* 0x0000082404107981 */ /* 0x000e24000c1e1100 */
[----:B0-----:R-:W-:-:S05]  /*e980*/  PRMT R3, R16, 0x8880, RZ ;  /* 0x0000888010037816 */ /* 0x001fca00000000ff */
[----:B------:R-:W-:-:S07]  /*e990*/  IMAD R2, R3, R18, RZ ;  /* 0x0000001203027224 */ /* 0x000fce00078e02ff */
.L_x_299:
[----:B------:R-:W-:Y:S05]  /*e9a0*/  BSYNC B1 ;  /* 0x0000000000017941 */ /* 0x000fea0003800000 */
.L_x_298:
[----:B0-----:R-:W-:Y:S01]  /*e9b0*/  @!P5 IMAD R3, R28, R17, R2 ;  /* 0x000000111c03d224 */ /* 0x001fe200078e0202 */
[----:B------:R-:W-:Y:S04]  /*e9c0*/  BSSY B1, `(.L_x_300) ;  /* 0x0000006000017945 */ /* 0x000fe80003800000 */
[----:B------:R0:W-:Y:S01]  /*e9d0*/  @!P5 STG.E.U8 desc[UR36][R6.64+0x8], R3 ;  /* 0x000008030600d986 */ /* 0x0001e2000c101124 */
[----:B------:R-:W-:Y:S05]  /*e9e0*/  @P3 BRA `(.L_x_301) ;  /* 0x00000000000c3947 */ /* 0x000fea0003800000 */
[----:B------:R-:W0:Y:S02]  /*e9f0*/  LDG.E.U8 R16, desc[UR36][R4.64+0x9] ;  /* 0x0000092404107981 */ /* 0x000e24000c1e1100 */
[----:B0-----:R-:W-:-:S05]  /*ea00*/  PRMT R3, R16, 0x8880, RZ ;  /* 0x0000888010037816 */ /* 0x001fca00000000ff */
[----:B------:R-:W-:-:S07]  /*ea10*/  IMAD R2, R3, R18, RZ ;  /* 0x0000001203027224 */ /* 0x000fce00078e02ff */
.L_x_301:
[----:B------:R-:W-:Y:S05]  /*ea20*/  BSYNC B1 ;  /* 0x0000000000017941 */ /* 0x000fea0003800000 */
.L_x_300:
[C---:B------:R-:W-:Y:S01]  /*ea30*/  ISETP.LT.OR P5, PT, R0.reuse, 0x9, !P1 ;  /* 0x000000090000780c */ /* 0x040fe20004fa1670 */
[----:B------:R-:W-:Y:S01]  /*ea40*/  @!P3 IMAD R29, R29, R17, R2 ;  /* 0x000000111d1db224 */ /* 0x000fe200078e0202 */
[----:B------:R-:W-:Y:S01]  /*ea50*/  BSSY B1, `(.L_x_302) ;  /* 0x0000009000017945 */ /* 0x000fe20003800000 */
[C---:B------:R-:W-:Y:S02]  /*ea60*/  ISETP.LT.OR P4, PT, R0.reuse, 0xa, !P1 ;  /* 0x0000000a0000780c */ /* 0x040fe40004f81670 */
[C---:B------:R-:W-:Y:S01]  /*ea70*/  ISETP.LT.OR P0, PT, R0.reuse, 0x12, !P2 ;  /* 0x000000120000780c */ /* 0x040fe20005701670 */
[----:B------:R3:W-:Y:S01]  /*ea80*/  @!P3 STG.E.U8 desc[UR36][R6.64+0x9], R29 ;  /* 0x0000091d0600b986 */ /* 0x0007e2000c101124 */
[----:B------:R-:W-:-:S06]  /*ea90*/  ISETP.LT.OR P3, PT, R0, 0x11, !P2 ;  /* 0x000000110000780c */ /* 0x000fcc0005761670 */
[----:B------:R-:W-:Y:S07]  /*eaa0*/  @P5 BRA `(.L_x_303) ;  /* 0x00000000000c5947 */ /* 0x000fee0003800000 */
[----:B------:R-:W0:Y:S02]  /*eab0*/  LDG.E.U8 R16, desc[UR36][R22.64+0x8] ;  /* 0x0000082416107981 */ /* 0x000e24000c1e1100 */
[----:B0-----:R-:W-:-:S05]  /*eac0*/  PRMT R3, R16, 0x8880, RZ ;  /* 0x0000888010037816 */ /* 0x001fca00000000ff */
[----:B------:R-:W-:-:S07]  /*ead0*/  IMAD R2, R3, R18, RZ ;  /* 0x0000001203027224 */ /* 0x000fce00078e02ff */
.L_x_303:
[----:B------:R-:W-:Y:S05]  /*eae0*/  BSYNC B1 ;  /* 0x0000000000017941 */ /* 0x000fea0003800000 */
.L_x_302:
[----:B0-----:R-:W-:Y:S01]  /*eaf0*/  @!P5 IMAD R3, R30, R17, R2 ;  /* 0x000000111e03d224 */ /* 0x001fe200078e0202 */
[----:B------:R-:W-:Y:S04]  /*eb00*/  BSSY B1, `(.L_x_304) ;  /* 0x0000006000017945 */ /* 0x000fe80003800000 */
[----:B------:R0:W-:Y:S01]  /*eb10*/  @!P5 STG.E.U8 desc[UR36][R8.64+0x8], R3 ;  /* 0x000008030800d986 */ /* 0x0001e2000c101124 */
[----:B------:R-:W-:Y:S05]  /*eb20*/  @P4 BRA `(.L_x_305) ;  /* 0x00000000000c4947 */ /* 0x000fea0003800000 */
[----:B------:R-:W0:Y:S02]  /*eb30*/  LDG.E.U8 R16, desc[UR36][R22.64+0x9] ;  /* 0x0000092416107981 */ /* 0x000e24000c1e1100 */
[----:B0-----:R-:W-:-:S05]  /*eb40*/  PRMT R3, R16, 0x8880, RZ ;  /* 0x0000888010037816 */ /* 0x001fca00000000ff */
[----:B------:R-:W-:-:S07]  /*eb50*/  IMAD R2, R3, R18, RZ ;  /* 0x0000001203027224 */ /* 0x000fce00078e02ff */
.L_x_305:
[----:B------:R-:W-:Y:S05]  /*eb60*/  BSYNC B1 ;  /* 0x0000000000017941 */ /* 0x000fea0003800000 */
.L_x_304:
[----:B------:R-:W-:Y:S01]  /*eb70*/  @!P4 IMAD R31, R31, R17, R2 ;  /* 0x000000111f1fc224 */ /* 0x000fe200078e0202 */
[----:B------:R-:W-:Y:S04]  /*eb80*/  BSSY B1, `(.L_x_306) ;  /* 0x0000006000017945 */ /* 0x000fe80003800000 */
[----:B------:R4:W-:Y:S01]  /*eb90*/  @!P4 STG.E.U8 desc[UR36][R8.64+0x9], R31 ;  /* 0x0000091f0800c986 */ /* 0x0009e2000c101124 */
[----:B------:R-:W-:Y:S05]  /*eba0*/  @P3 BRA `(.L_x_307) ;  /* 0x00000000000c3947 */ /* 0x000fea0003800000 */
[----:B------:R-:W0:Y:S02]  /*ebb0*/  LDG.E.U8 R16, desc[UR36][R4.64+0x10] ;  /* 0x0000102404107981 */ /* 0x000e24000c1e1100 */
[----:B0-----:R-:W-:-:S05]  /*ebc0*/  PRMT R3, R16, 0x8880, RZ ;  /* 0x0000888010037816 */ /* 0x001fca00000000ff */
[----:B------:R-:W-:-:S07]  /*ebd0*/  IMAD R2, R3, R18, RZ ;  /* 0x0000001203027224 */ /* 0x000fce00078e02ff */
.L_x_307:
[----:B------:R-:W-:Y:S05]  /*ebe0*/  BSYNC B1 ;  /* 0x0000000000017941 */ /* 0x000fea0003800000 */
.L_x_306:
[----:B0-----:R-:W-:Y:S01]  /*ebf0*/  @!P3 IMAD R3, R32, R17, R2 ;  /* 0x000000112003b224 */ /* 0x001fe200078e0202 */
[----:B------:R-:W-:Y:S04]  /*ec00*/  BSSY B1, `(.L_x_308) ;  /* 0x0000006000017945 */ /* 0x000fe80003800000 */
[----:B------:R0:W-:Y:S01]  /*ec10*/  @!P3 STG.E.U8 desc[UR36][R6.64+0x10], R3 ;  /* 0x000010030600b986 */ /* 0x0001e2000c101124 */
[----:B------:R-:W-:Y:S05]  /*ec20*/  @P0 BRA `(.L_x_309) ;  /* 0x00000000000c0947 */ /* 0x000fea0003800000 */
[----:B------:R-:W0:Y:S02]  /*ec30*/  LDG.E.U8 R16, desc[UR36][R4.64+0x11] ;  /* 0x0000112404107981 */ /* 0x000e24000c1e1100 */
[----:B0-----:R-:W-:-:S05]  /*ec40*/  PRMT R3, R16, 0x8880, RZ ;  /* 0x0000888010037816 */ /* 0x001fca00000000ff */
[----:B------:R-:W-:-:S07]  /*ec50*/  IMAD R2, R3, R18, RZ ;  /* 0x0000001203027224 */ /* 0x000fce00078e02ff */
.L_x_309:
[----:B------:R-:W-:Y:S05]  /*ec60*/  BSYNC B1 ;  /* 0x0000000000017941 */ /* 0x000fea0003800000 */
.L_x_308:
        /* <DEDUP_REMOVED lines=11> */
.L_x_311:
[----:B------:R-:W-:Y:S05]  /*ed20*/  BSYNC B1 ;  /* 0x0000000000017941 */ /* 0x000fea0003800000 */
.L_x_310:
[----:B0-----:R-:W-:Y:S01]  /*ed30*/  @!P4 IMAD R3, R34, R17, R2 ;  /* 0x000000112203c224 */ /* 0x001fe200078e0202 */
[----:B------:R-:W-:Y:S04]  /*ed40*/  BSSY B1, `(.L_x_312) ;  /* 0x0000006000017945 */ /* 0x000fe80003800000 */
[----:B------:R0:W-:Y:S01]  /*ed50*/  @!P4 STG.E.U8 desc[UR36][R8.64+0x10], R3 ;  /* 0x000010030800c986 */ /* 0x0001e2000c101124 */
[----:B------:R-:W-:Y:S05]  /*ed60*/  @P3 BRA `(.L_x_313) ;  /* 0x00000000000c3947 */ /* 0x000fea0003800000 */
[----:B------:R-:W0:Y:S02]  /*ed70*/  LDG.E.U8 R16, desc[UR36][R22.64+0x11] ;  /* 0x0000112416107981 */ /* 0x000e24000c1e1100 */
[----:B0-----:R-:W-:-:S05]  /*ed80*/  PRMT R3, R16, 0x8880, RZ ;  /* 0x0000888010037816 */ /* 0x001fca00000000ff */
[----:B------:R-:W-:-:S07]  /*ed90*/  IMAD R2, R3, R18, RZ ;  /* 0x0000001203027224 */ /* 0x000fce00078e02ff */
.L_x_313:
[----:B------:R-:W-:Y:S05]  /*eda0*/  BSYNC B1 ;  /* 0x0000000000017941 */ /* 0x000fea0003800000 */
.L_x_312:
[----:B------:R-:W-:Y:S01]  /*edb0*/  @!P3 IMAD R35, R35, R17, R2 ;  /* 0x000000112323b224 */ /* 0x000fe200078e0202 */
[----:B------:R-:W-:Y:S04]  /*edc0*/  BSSY B1, `(.L_x_314) ;  /* 0x0000006000017945 */ /* 0x000fe80003800000 */
[----:B------:R0:W-:Y:S01]  /*edd0*/  @!P3 STG.E.U8 desc[UR36][R8.64+0x11], R35 ;  /* 0x000011230800b986 */ /* 0x0001e2000c101124 */
[----:B------:R-:W-:Y:S05]  /*ede0*/  @P5 BRA `(.L_x_315) ;  /* 0x00000000000c5947 */ /* 0x000fea0003800000 */
[----:B------:R-:W0:Y:S02]  /*edf0*/  LDG.E.U8 R16, desc[UR36][R4.64+0x18] ;  /* 0x0000182404107981 */ /* 0x000e24000c1e1100 */
[----:B0-----:R-:W-:-:S05]  /*ee00*/  PRMT R3, R16, 0x8880, RZ ;  /* 0x0000888010037816 */ /* 0x001fca00000000ff */
[----:B------:R-:W-:-:S07]  /*ee10*/  IMAD R2, R3, R18, RZ ;  /* 0x0000001203027224 */ /* 0x000fce00078e02ff */
.L_x_315:
[----:B------:R-:W-:Y:S05]  /*ee20*/  BSYNC B1 ;  /* 0x0000000000017941 */ /* 0x000fea0003800000 */
.L_x_314:
[----:B0-----:R-:W-:Y:S01]  /*ee30*/  @!P5 IMAD R3, R36, R17, R2 ;  /* 0x000000112403d224 */ /* 0x001fe200078e0202 */
[----:B------:R-:W-:Y:S04]  /*ee40*/  BSSY B1, `(.L_x_316) ;  /* 0x0000006000017945 */ /* 0x000fe80003800000 */
[----:B------:R0:W-:Y:S01]  /*ee50*/  @!P5 STG.E.U8 desc[UR36][R6.64+0x18], R3 ;  /* 0x000018030600d986 */ /* 0x0001e2000c101124 */
[----:B------:R-:W-:Y:S05]  /*ee60*/  @P0 BRA `(.L_x_317) ;  /* 0x00000000000c0947 */ /* 0x000fea0003800000 */
[----:B------:R-:W0:Y:S02]  /*ee70*/  LDG.E.U8 R16, desc[UR36][R4.64+0x19] ;  /* 0x0000192404107981 */ /* 0x000e24000c1e1100 */
[----:B0-----:R-:W-:-:S05]  /*ee80*/  PRMT R3, R16, 0x8880, RZ ;  /* 0x0000888010037816 */ /* 0x001fca00000000ff */
[----:B------:R-:W-:-:S07]  /*ee90*/  IMAD R2, R3, R18, RZ ;  /* 0x0000001203027224 */ /* 0x000fce00078e02ff */
.L_x_317:
[----:B------:R-:W-:Y:S05]  /*eea0*/  BSYNC B1 ;  /* 0x0000000000017941 */ /* 0x000fea0003800000 */
.L_x_316:
        /* <DEDUP_REMOVED lines=11> */
.L_x_319:
[----:B------:R-:W-:Y:S05]  /*ef60*/  BSYNC B1 ;  /* 0x0000000000017941 */ /* 0x000fea0003800000 */
.L_x_318:
[----:B0-----:R-:W-:Y:S01]  /*ef70*/  @!P4 IMAD R3, R38, R17, R2 ;  /* 0x000000112603c224 */ /* 0x001fe200078e0202 */
[----:B------:R-:W-:Y:S04]  /*ef80*/  BSSY B1, `(.L_x_320) ;  /* 0x0000006000017945 */ /* 0x000fe80003800000 */
[----:B------:R0:W-:Y:S01]  /*ef90*/  @!P4 STG.E.U8 desc[UR36][R8.64+0x18], R3 ;  /* 0x000018030800c986 */ /* 0x0001e2000c101124 */
[----:B------:R-:W-:Y:S05]  /*efa0*/  @P3 BRA `(.L_x_321) ;  /* 0x00000000000c3947 */ /* 0x000fea0003800000 */
[----:B------:R-:W0:Y:S02]  /*efb0*/  LDG.E.U8 R16, desc[UR36][R22.64+0x19] ;  /* 0x0000192416107981 */ /* 0x000e24000c1e1100 */
[----:B0-----:R-:W-:-:S05]  /*efc0*/  PRMT R3, R16, 0x8880, RZ ;  /* 0x0000888010037816 */ /* 0x001fca00000000ff */
[----:B------:R-:W-:-:S07]  /*efd0*/  IMAD R2, R3, R18, RZ ;  /* 0x0000001203027224 */ /* 0x000fce00078e02ff */
.L_x_321:
[----:B------:R-:W-:Y:S05]  /*efe0*/  BSYNC B1 ;  /* 0x0000000000017941 */ /* 0x000fea0003800000 */
.L_x_320:
[----:B------:R-:W-:Y:S01]  /*eff0*/  @!P3 IMAD R39, R39, R17, R2 ;  /* 0x000000112727b224 */ /* 0x000fe200078e0202 */
[----:B------:R-:W-:Y:S04]  /*f000*/  BSSY B1, `(.L_x_322) ;  /* 0x0000006000017945 */ /* 0x000fe80003800000 */
[----:B------:R0:W-:Y:S01]  /*f010*/  @!P3 STG.E.U8 desc[UR36][R8.64+0x19], R39 ;  /* 0x000019270800b986 */ /* 0x0001e2000c101124 */
[----:B------:R-:W-:Y:S05]  /*f020*/  @P5 BRA `(.L_x_323) ;  /* 0x00000000000c5947 */ /* 0x000fea0003800000 */
[----:B------:R-:W0:Y:S02]  /*f030*/  LDG.E.U8 R16, desc[UR36][R4.64+0x20] ;  /* 0x0000202404107981 */ /* 0x000e24000c1e1100 */
[----:B0-----:R-:W-:-:S05]  /*f040*/  PRMT R3, R16, 0x8880, RZ ;  /* 0x0000888010037816 */ /* 0x001fca00000000ff */
[----:B------:R-:W-:-:S07]  /*f050*/  IMAD R2, R3, R18, RZ ;  /* 0x0000001203027224 */ /* 0x000fce00078e02ff */
.L_x_323:
[----:B------:R-:W-:Y:S05]  /*f060*/  BSYNC B1 ;  /* 0x0000000000017941 */ /* 0x000fea0003800000 */
.L_x_322:
[----:B0-----:R-:W-:Y:S01]  /*f070*/  @!P5 IMAD R3, R40, R17, R2 ;  /* 0x000000112803d224 */ /* 0x001fe200078e0202 */
[----:B------:R-:W-:Y:S04]  /*f080*/  BSSY B1, `(.L_x_324) ;  /* 0x0000006000017945 */ /* 0x000fe80003800000 */
[----:B------:R0:W-:Y:S01]  /*f090*/  @!P5 STG.E.U8 desc[UR36][R6.64+0x20], R3 ;  /* 0x000020030600d986 */ /* 0x0001e2000c101124 */
[----:B------:R-:W-:Y:S05]  /*f0a0*/  @P0 BRA `(.L_x_325) ;  /* 0x00000000000c0947 */ /* 0x000fea0003800000 */
[----:B------:R-:W0:Y:S02]  /*f0b0*/  LDG.E.U8 R16, desc[UR36][R4.64+0x21] ;  /* 0x0000212404107981 */ /* 0x000e24000c1e1100 */
[----:B0-----:R-:W-:-:S05]  /*f0c0*/  PRMT R3, R16, 0x8880, RZ ;  /* 0x0000888010037816 */ /* 0x001fca00000000ff */
[----:B------:R-:W-:-:S07]  /*f0d0*/  IMAD R2, R3, R18, RZ ;  /* 0x0000001203027224 */ /* 0x000fce00078e02ff */
.L_x_325:
[----:B------:R-:W-:Y:S05]  /*f0e0*/  BSYNC B1 ;  /* 0x0000000000017941 */ /* 0x000fea0003800000 */
.L_x_324:
        /* <DEDUP_REMOVED lines=11> */
.L_x_327:
[----:B------:R-:W-:Y:S05]  /*f1a0*/  BSYNC B1 ;  /* 0x0000000000017941 */ /* 0x000fea0003800000 */
.L_x_326:
[----:B0-----:R-:W-:Y:S01]  /*f1b0*/  @!P4 IMAD R3, R42, R17, R2 ;  /* 0x000000112a03c224 */ /* 0x001fe200078e0202 */
[----:B------:R-:W-:Y:S04]  /*f1c0*/  BSSY B1, `(.L_x_328) ;  /* 0x0000006000017945 */ /* 0x000fe80003800000 */
[----:B------:R0:W-:Y:S01]  /*f1d0*/  @!P4 STG.E.U8 desc[UR36][R8.64+0x20], R3 ;  /* 0x000020030800c986 */ /* 0x0001e2000c101124 */
[----:B------:R-:W-:Y:S05]  /*f1e0*/  @P3 BRA `(.L_x_329) ;  /* 0x00000000000c3947 */ /* 0x000fea0003800000 */
[----:B------:R-:W0:Y:S02]  /*f1f0*/  LDG.E.U8 R16, desc[UR36][R22.64+0x21] ;  /* 0x0000212416107981 */ /* 0x000e24000c1e1100 */
[----:B0-----:R-:W-:-:S05]  /*f200*/  PRMT R3, R16, 0x8880, RZ ;  /* 0x0000888010037816 */ /* 0x001fca00000000ff */
[----:B------:R-:W-:-:S07]  /*f210*/  IMAD R2, R3, R18, RZ ;  /* 0x0000001203027224 */ /* 0x000fce00078e02ff */
.L_x_329:
[----:B------:R-:W-:Y:S05]  /*f220*/  BSYNC B1 ;  /* 0x0000000000017941 */ /* 0x000fea0003800000 */
.L_x_328:
[----:B------:R-:W-:Y:S01]  /*f230*/  @!P3 IMAD R43, R43, R17, R2 ;  /* 0x000000112b2bb224 */ /* 0x000fe200078e0202 */
[----:B------:R-:W-:Y:S04]  /*f240*/  BSSY B1, `(.L_x_330) ;  /* 0x0000006000017945 */ /* 0x000fe80003800000 */
[----:B------:R0:W-:Y:S01]  /*f250*/  @!P3 STG.E.U8 desc[UR36][R8.64+0x21], R43 ;  /* 0x0000212b0800b986 */ /* 0x0001e2000c101124 */
[----:B------:R-:W-:Y:S05]  /*f260*/  @P5 BRA `(.L_x_331) ;  /* 0x00000000000c5947 */ /* 0x000fea0003800000 */
[----:B------:R-:W0:Y:S02]  /*f270*/  LDG.E.U8 R16, desc[UR36][R4.64+0x28] ;  /* 0x0000282404107981 */ /* 0x000e24000c1e1100 */
[----:B0-----:R-:W-:-:S05]  /*f280*/  PRMT R3, R16, 0x8880, RZ ;  /* 0x0000888010037816 */ /* 0x001fca00000000ff */
[----:B------:R-:W-:-:S07]  /*f290*/  IMAD R2, R3, R18, RZ ;  /* 0x0000001203027224 */ /* 0x000fce00078e02ff */
.L_x_331:
[----:B------:R-:W-:Y:S05]  /*f2a0*/  BSYNC B1 ;  /* 0x0000000000017941 */ /* 0x000fea0003800000 */
.L_x_330:
[----:B0-----:R-:W-:Y:S01]  /*f2b0*/  @!P5 IMAD R3, R44, R17, R2 ;  /* 0x000000112c03d224 */ /* 0x001fe200078e0202 */
[----:B------:R-:W-:Y:S04]  /*f2c0*/  BSSY B1, `(.L_x_332) ;  /* 0x0000006000017945 */ /* 0x000fe80003800000 */
[----:B------:R0:W-:Y:S01]  /*f2d0*/  @!P5 STG.E.U8 desc[UR36][R6.64+0x28], R3 ;  /* 0x000028030600d986 */ /* 0x0001e2000c101124 */
[----:B------:R-:W-:Y:S05]  /*f2e0*/  @P0 BRA `(.L_x_333) ;  /* 0x00000000000c0947 */ /* 0x000fea0003800000 */
[----:B------:R-:W0:Y:S02]  /*f2f0*/  LDG.E.U8 R16, desc[UR36][R4.64+0x29] ;  /* 0x0000292404107981 */ /* 0x000e24000c1e1100 */
[----:B0-----:R-:W-:-:S05]  /*f300*/  PRMT R3, R16, 0x8880, RZ ;  /* 0x0000888010037816 */ /* 0x001fca00000000ff */
[----:B------:R-:W-:-:S07]  /*f310*/  IMAD R2, R3, R18, RZ ;  /* 0x0000001203027224 */ /* 0x000fce00078e02ff */
.L_x_333:
[----:B------:R-:W-:Y:S05]  /*f320*/  BSYNC B1 ;  /* 0x0000000000017941 */ /* 0x000fea0003800000 */
.L_x_332:
        /* <DEDUP_REMOVED lines=11> */
.L_x_335:
[----:B------:R-:W-:Y:S05]  /*f3e0*/  BSYNC B1 ;  /* 0x0000000000017941 */ /* 0x000fea0003800000 */
.L_x_334:
[----:B0-----:R-:W-:Y:S01]  /*f3f0*/  @!P4 IMAD R3, R46, R17, R2 ;  /* 0x000000112e03c224 */ /* 0x001fe200078e0202 */
[----:B------:R-:W-:Y:S04]  /*f400*/  BSSY B1, `(.L_x_336) ;  /* 0x0000006000017945 */ /* 0x000fe80003800000 */
[----:B------:R0:W-:Y:S01]  /*f410*/  @!P4 STG.E.U8 desc[UR36][R8.64+0x28], R3 ;  /* 0x000028030800c986 */ /* 0x0001e2000c101124 */
[----:B------:R-:W-:Y:S05]  /*f420*/  @P3 BRA `(.L_x_337) ;  /* 0x00000000000c3947 */ /* 0x000fea0003800000 */
[----:B------:R-:W0:Y:S02]  /*f430*/  LDG.E.U8 R16, desc[UR36][R22.64+0x29] ;  /* 0x0000292416107981 */ /* 0x000e24000c1e1100 */
[----:B0-----:R-:W-:-:S05]  /*f440*/  PRMT R3, R16, 0x8880, RZ ;  /* 0x0000888010037816 */ /* 0x001fca00000000ff */
[----:B------:R-:W-:-:S07]  /*f450*/  IMAD R2, R3, R18, RZ ;  /* 0x0000001203027224 */ /* 0x000fce00078e02ff */
.L_x_337:
[----:B------:R-:W-:Y:S05]  /*f460*/  BSYNC B1 ;  /* 0x0000000000017941 */ /* 0x000fea0003800000 */
.L_x_336:
[----:B------:R-:W-:Y:S01]  /*f470*/  @!P3 IMAD R47, R47, R17, R2 ;  /* 0x000000112f2fb224 */ /* 0x000fe200078e0202 */
[----:B------:R-:W-:Y:S04]  /*f480*/  BSSY B1, `(.L_x_338) ;  /* 0x0000006000017945 */ /* 0x000fe80003800000 */
[----:B------:R0:W-:Y:S01]  /*f490*/  @!P3 STG.E.U8 desc[UR36][R8.64+0x29], R47 ;  /* 0x0000292f0800b986 */ /* 0x0001e2000c101124 */
[----:B------:R-:W-:Y:S05]  /*f4a0*/  @P5 BRA `(.L_x_339) ;  /* 0x00000000000c5947 */ /* 0x000fea0003800000 */
[----:B------:R-:W0:Y:S02]  /*f4b0*/  LDG.E.U8 R16, desc[UR36][R4.64+0x30] ;  /* 0x0000302404107981 */ /* 0x000e24000c1e1100 */
[----:B0-----:R-:W-:-:S05]  /*f4c0*/  PRMT R3, R16, 0x8880, RZ ;  /* 0x0000888010037816 */ /* 0x001fca00000000ff */
[----:B------:R-:W-:-:S07]  /*f4d0*/  IMAD R2, R3, R18, RZ ;  /* 0x0000001203027224 */ /* 0x000fce00078e02ff */
.L_x_339:
[----:B------:R-:W-:Y:S05]  /*f4e0*/  BSYNC B1 ;  /* 0x0000000000017941 */ /* 0x000fea0003800000 */
.L_x_338:
[----:B0-----:R-:W-:Y:S01]  /*f4f0*/  @!P5 IMAD R3, R48, R17, R2 ;  /* 0x000000113003d224 */ /* 0x001fe200078e0202 */
[----:B------:R-:W-:Y:S04]  /*f500*/  BSSY B1, `(.L_x_340) ;  /* 0x0000006000017945 */ /* 0x000fe80003800000 */
[----:B------:R0:W-:Y:S01]  /*f510*/  @!P5 STG.E.U8 desc[UR36][R6.64+0x30], R3 ;  /* 0x000030030600d986 */ /* 0x0001e2000c101124 */
[----:B------:R-:W-:Y:S05]  /*f520*/  @P0 BRA `(.L_x_341) ;  /* 0x00000000000c0947 */ /* 0x000fea0003800000 */
[----:B------:R-:W0:Y:S02]  /*f530*/  LDG.E.U8 R16, desc[UR36][R4.64+0x31] ;  /* 0x0000312404107981 */ /* 0x000e24000c1e1100 */
[----:B0-----:R-:W-:-:S05]  /*f540*/  PRMT R3, R16, 0x8880, RZ ;  /* 0x0000888010037816 */ /* 0x001fca00000000ff */
[----:B------:R-:W-:-:S07]  /*f550*/  IMAD R2, R3, R18, RZ ;  /* 0x0000001203027224 */ /* 0x000fce00078e02ff */
.L_x_341:
[----:B------:R-:W-:Y:S05]  /*f560*/  BSYNC B1 ;  /* 0x0000000000017941 */ /* 0x000fea0003800000 */
.L_x_340:
        /* <DEDUP_REMOVED lines=11> */
.L_x_343:
[----:B------:R-:W-:Y:S05]  /*f620*/  BSYNC B1 ;  /* 0x0000000000017941 */ /* 0x000fea0003800000 */
.L_x_342:
[----:B0-----:R-:W-:Y:S01]  /*f630*/  @!P4 IMAD R3, R50, R17, R2 ;  /* 0x000000113203c224 */ /* 0x001fe200078e0202 */
[----:B------:R-:W-:Y:S04]  /*f640*/  BSSY B1, `(.L_x_344) ;  /* 0x0000006000017945 */ /* 0x000fe80003800000 */
[----:B------:R0:W-:Y:S01]  /*f650*/  @!P4 STG.E.U8 desc[UR36][R8.64+0x30], R3 ;  /* 0x000030030800c986 */ /* 0x0001e2000c101124 */
[----:B------:R-:W-:Y:S05]  /*f660*/  @P3 BRA `(.L_x_345) ;  /* 0x00000000000c3947 */ /* 0x000fea0003800000 */
[----:B------:R-:W0:Y:S02]  /*f670*/  LDG.E.U8 R16, desc[UR36][R22.64+0x31] ;  /* 0x0000312416107981 */ /* 0x000e24000c1e1100 */
[----:B0-----:R-:W-:-:S05]  /*f680*/  PRMT R3, R16, 0x8880, RZ ;  /* 0x0000888010037816 */ /* 0x001fca00000000ff */
[----:B------:R-:W-:-:S07]  /*f690*/  IMAD R2, R3, R18, RZ ;  /* 0x0000001203027224 */ /* 0x000fce00078e02ff */
.L_x_345:
[----:B------:R-:W-:Y:S05]  /*f6a0*/  BSYNC B1 ;  /* 0x0000000000017941 */ /* 0x000fea0003800000 */
.L_x_344:
[----:B------:R-:W-:Y:S01]  /*f6b0*/  @!P3 IMAD R51, R51, R17, R2 ;  /* 0x000000113333b224 */ /* 0x000fe200078e0202 */
[----:B------:R-:W-:Y:S04]  /*f6c0*/  BSSY B1, `(.L_x_346) ;  /* 0x0000006000017945 */ /* 0x000fe80003800000 */
[----:B------:R0:W-:Y:S01]  /*f6d0*/  @!P3 STG.E.U8 desc[UR36][R8.64+0x31], R51 ;  /* 0x000031330800b986 */ /* 0x0001e2000c101124 */
[----:B------:R-:W-:Y:S05]  /*f6e0*/  @P5 BRA `(.L_x_347) ;  /* 0x00000000000c5947 */ /* 0x000fea0003800000 */
[----:B------:R-:W0:Y:S02]  /*f6f0*/  LDG.E.U8 R16, desc[UR36][R4.64+0x38] ;  /* 0x0000382404107981 */ /* 0x000e24000c1e1100 */
[----:B0-----:R-:W-:-:S05]  /*f700*/  PRMT R3, R16, 0x8880, RZ ;  /* 0x0000888010037816 */ /* 0x001fca00000000ff */
[----:B------:R-:W-:-:S07]  /*f710*/  IMAD R2, R3, R18, RZ ;  /* 0x0000001203027224 */ /* 0x000fce00078e02ff */
.L_x_347:
[----:B------:R-:W-:Y:S05]  /*f720*/  BSYNC B1 ;  /* 0x0000000000017941 */ /* 0x000fea0003800000 */
.L_x_346:
[----:B0-----:R-:W-:Y:S01]  /*f730*/  @!P5 IMAD R3, R52, R17, R2 ;  /* 0x000000113403d224 */ /* 0x001fe200078e0202 */
[----:B------:R-:W-:Y:S04]  /*f740*/  BSSY B1, `(.L_x_348) ;  /* 0x0000006000017945 */ /* 0x000fe80003800000 */
[----:B------:R0:W-:Y:S01]  /*f750*/  @!P5 STG.E.U8 desc[UR36][R6.64+0x38], R3 ;  /* 0x000038030600d986 */ /* 0x0001e2000c101124 */
[----:B------:R-:W-:Y:S05]  /*f760*/  @P0 BRA `(.L_x_349) ;  /* 0x00000000000c0947 */ /* 0x000fea0003800000 */
[----:B------:R-:W0:Y:S02]  /*f770*/  LDG.E.U8 R16, desc[UR36][R4.64+0x39] ;  /* 0x0000392404107981 */ /* 0x000e24000c1e1100 */
[----:B0-----:R-:W-:-:S05]  /*f780*/  PRMT R3, R16, 0x8880, RZ ;  /* 0x0000888010037816 */ /* 0x001fca00000000ff */
[----:B------:R-:W-:-:S07]  /*f790*/  IMAD R2, R3, R18, RZ ;  /* 0x0000001203027224 */ /* 0x000fce00078e02ff */
.L_x_349:
[----:B------:R-:W-:Y:S05]  /*f7a0*/  BSYNC B1 ;  /* 0x0000000000017941 */ /* 0x000fea0003800000 */
.L_x_348:
        /* <DEDUP_REMOVED lines=11> */
.L_x_351:
[----:B------:R-:W-:Y:S05]  /*f860*/  BSYNC B1 ;  /* 0x0000000000017941 */ /* 0x000fea0003800000 */
.L_x_350:
[----:B0-----:R-:W-:Y:S01]  /*f870*/  @!P4 IMAD R3, R54, R17, R2 ;  /* 0x000000113603c224 */ /* 0x001fe200078e0202 */
[----:B------:R-:W-:Y:S04]  /*f880*/  BSSY B1, `(.L_x_352) ;  /* 0x0000006000017945 */ /* 0x000fe80003800000 */
[----:B------:R0:W-:Y:S01]  /*f890*/  @!P4 STG.E.U8 desc[UR36][R8.64+0x38], R3 ;  /* 0x000038030800c986 */ /* 0x0001e2000c101124 */
[----:B------:R-:W-:Y:S05]  /*f8a0*/  @P3 BRA `(.L_x_353) ;  /* 0x00000000000c3947 */ /* 0x000fea0003800000 */
[----:B------:R-:W0:Y:S02]  /*f8b0*/  LDG.E.U8 R16, desc[UR36][R22.64+0x39] ;  /* 0x0000392416107981 */ /* 0x000e24000c1e1100 */
[----:B0-----:R-:W-:-:S05]  /*f8c0*/  PRMT R3, R16, 0x8880, RZ ;  /* 0x0000888010037816 */ /* 0x001fca00000000ff */
[----:B------:R-:W-:-:S07]  /*f8d0*/  IMAD R2, R3, R18, RZ ;  /* 0x0000001203027224 */ /* 0x000fce00078e02ff */
.L_x_353:
[----:B------:R-:W-:Y:S05]  /*f8e0*/  BSYNC B1 ;  /* 0x0000000000017941 */ /* 0x000fea0003800000 */
.L_x_352:
[----:B------:R-:W-:Y:S01]  /*f8f0*/  @!P3 IMAD R55, R55, R17, R2 ;  /* 0x000000113737b224 */ /* 0x000fe200078e0202 */
[----:B------:R-:W-:Y:S04]  /*f900*/  BSSY B1, `(.L_x_354) ;  /* 0x0000006000017945 */ /* 0x000fe80003800000 */
[----:B------:R0:W-:Y:S01]  /*f910*/  @!P3 STG.E.U8 desc[UR36][R8.64+0x39], R55 ;  /* 0x000039370800b986 */ /* 0x0001e2000c101124 */
[----:B------:R-:W-:Y:S05]  /*f920*/  @P5 BRA `(.L_x_355) ;  /* 0x00000000000c5947 */ /* 0x000fea0003800000 */
[----:B------:R-:W0:Y:S02]  /*f930*/  LDG.E.U8 R16, desc[UR36][R4.64+0x40] ;  /* 0x0000402404107981 */ /* 0x000e24000c1e1100 */
[----:B0-----:R-:W-:-:S05]  /*f940*/  PRMT R3, R16, 0x8880, RZ ;  /* 0x0000888010037816 */ /* 0x001fca00000000ff */
[----:B------:R-:W-:-:S07]  /*f950*/  IMAD R2, R3, R18, RZ ;  /* 0x0000001203027224 */ /* 0x000fce00078e02ff */
.L_x_355:
[----:B------:R-:W-:Y:S05]  /*f960*/  BSYNC B1 ;  /* 0x0000000000017941 */ /* 0x000fea0003800000 */
.L_x_354:
[----:B0-----:R-:W-:Y:S01]  /*f970*/  @!P5 IMAD R3, R56, R17, R2 ;  /* 0x000000113803d224 */ /* 0x001fe200078e0202 */
[----:B------:R-:W-:Y:S04]  /*f980*/  BSSY B1, `(.L_x_356) ;  /* 0x0000006000017945 */ /* 0x000fe80003800000 */
[----:B------:R0:W-:Y:S01]  /*f990*/  @!P5 STG.E.U8 desc[UR36][R6.64+0x40], R3 ;  /* 0x000040030600d986 */ /* 0x0001e2000c101124 */
[----:B------:R-:W-:Y:S05]  /*f9a0*/  @P0 BRA `(.L_x_357) ;  /* 0x00000000000c0947 */ /* 0x000fea0003800000 */
[----:B------:R-:W0:Y:S02]  /*f9b0*/  LDG.E.U8 R16, desc[UR36][R4.64+0x41] ;  /* 0x0000412404107981 */ /* 0x000e24000c1e1100 */
[----:B0-----:R-:W-:-:S05]  /*f9c0*/  PRMT R3, R16, 0x8880, RZ ;  /* 0x0000888010037816 */ /* 0x001fca00000000ff */
[----:B------:R-:W-:-:S07]  /*f9d0*/  IMAD R2, R3, R18, RZ ;  /* 0x0000001203027224 */ /* 0x000fce00078e02ff */
.L_x_357:
[----:B------:R-:W-:Y:S05]  /*f9e0*/  BSYNC B1 ;  /* 0x0000000000017941 */ /* 0x000fea0003800000 */
.L_x_356:
        /* <DEDUP_REMOVED lines=11> */
.L_x_359:
[----:B------:R-:W-:Y:S05]  /*faa0*/  BSYNC B1 ;  /* 0x0000000000017941 */ /* 0x000fea0003800000 */
.L_x_358:
[----:B0-----:R-:W-:Y:S01]  /*fab0*/  @!P4 IMAD R3, R58, R17, R2 ;  /* 0x000000113a03c224 */ /* 0x001fe200078e0202 */
[----:B------:R-:W-:Y:S04]  /*fac0*/  BSSY B1, `(.L_x_360) ;  /* 0x0000006000017945 */ /* 0x000fe80003800000 */
[----:B------:R0:W-:Y:S01]  /*fad0*/  @!P4 STG.E.U8 desc[UR36][R8.64+0x40], R3 ;  /* 0x000040030800c986 */ /* 0x0001e2000c101124 */
[----:B------:R-:W-:Y:S05]  /*fae0*/  @P3 BRA `(.L_x_361) ;  /* 0x00000000000c3947 */ /* 0x000fea0003800000 */
[----:B------:R-:W0:Y:S02]  /*faf0*/  LDG.E.U8 R16, desc[UR36][R22.64+0x41] ;  /* 0x0000412416107981 */ /* 0x000e24000c1e1100 */
[----:B0-----:R-:W-:-:S05]  /*fb00*/  PRMT R3, R16, 0x8880, RZ ;  /* 0x0000888010037816 */ /* 0x001fca00000000ff */
[----:B------:R-:W-:-:S07]  /*fb10*/  IMAD R2, R3, R18, RZ ;  /* 0x0000001203027224 */ /* 0x000fce00078e02ff */
.L_x_361:
[----:B------:R-:W-:Y:S05]  /*fb20*/  BSYNC B1 ;  /* 0x0000000000017941 */ /* 0x000fea0003800000 */
.L_x_360:
[----:B------:R-:W-:Y:S01]  /*fb30*/  @!P3 IMAD R59, R59, R17, R2 ;  /* 0x000000113b3bb224 */ /* 0x000fe200078e0202 */
[----:B------:R-:W-:Y:S04]  /*fb40*/  BSSY B1, `(.L_x_362) ;  /* 0x0000006000017945 */ /* 0x000fe80003800000 */
[----:B------:R0:W-:Y:S01]  /*fb50*/  @!P3 STG.E.U8 desc[UR36][R8.64+0x41], R59 ;  /* 0x0000413b0800b986 */ /* 0x0001e2000c101124 */
[----:B------:R-:W-:Y:S05]  /*fb60*/  @P5 BRA `(.L_x_363) ;  /* 0x00000000000c5947 */ /* 0x000fea0003800000 */
[----:B------:R-:W0:Y:S02]  /*fb70*/  LDG.E.U8 R16, desc[UR36][R4.64+0x48] ;  /* 0x0000482404107981 */ /* 0x000e24000c1e1100 */
[----:B0-----:R-:W-:-:S05]  /*fb80*/  PRMT R3, R16, 0x8880, RZ ;  /* 0x0000888010037816 */ /* 0x001fca00000000ff */
[----:B------:R-:W-:-:S07]  /*fb90*/  IMAD R2, R3, R18, RZ ;  /* 0x0000001203027224 */ /* 0x000fce00078e02ff */
.L_x_363:
[----:B------:R-:W-:Y:S05]  /*fba0*/  BSYNC B1 ;  /* 0x0000000000017941 */ /* 0x000fea0003800000 */
.L_x_362:
[----:B0-----:R-:W-:Y:S01]  /*fbb0*/  @!P5 IMAD R3, R60, R17, R2 ;  /* 0x000000113c03d224 */ /* 0x001fe200078e0202 */
[----:B------:R-:W-:Y:S04]  /*fbc0*/  BSSY B1, `(.L_x_364) ;  /* 0x0000006000017945 */ /* 0x000fe80003800000 */
[----:B------:R0:W-:Y:S01]  /*fbd0*/  @!P5 STG.E.U8 desc[UR36][R6.64+0x48], R3 ;  /* 0x000048030600d986 */ /* 0x0001e2000c101124 */
[----:B------:R-:W-:Y:S05]  /*fbe0*/  @P0 BRA `(.L_x_365) ;  /* 0x00000000000c0947 */ /* 0x000fea0003800000 */
[----:B------:R-:W0:Y:S02]  /*fbf0*/  LDG.E.U8 R16, desc[UR36][R4.64+0x49] ;  /* 0x0000492404107981 */ /* 0x000e24000c1e1100 */
[----:B0-----:R-:W-:-:S05]  /*fc00*/  PRMT R3, R16, 0x8880, RZ ;  /* 0x0000888010037816 */ /* 0x001fca00000000ff */
[----:B------:R-:W-:-:S07]  /*fc10*/  IMAD R2, R3, R18, RZ ;  /* 0x0000001203027224 */ /* 0x000fce00078e02ff */
.L_x_365:
[----:B------:R-:W-:Y:S05]  /*fc20*/  BSYNC B1 ;  /* 0x0000000000017941 */ /* 0x000fea0003800000 */
.L_x_364:
        /* <DEDUP_REMOVED lines=11> */
.L_x_367:
[----:B------:R-:W-:Y:S05]  /*fce0*/  BSYNC B1 ;  /* 0x0000000000017941 */ /* 0x000fea0003800000 */
.L_x_366:
[----:B0-----:R-:W-:Y:S01]  /*fcf0*/  @!P4 IMAD R3, R62, R17, R2 ;  /* 0x000000113e03c224 */ /* 0x001fe200078e0202 */
[----:B------:R-:W-:Y:S04]  /*fd00*/  BSSY B1, `(.L_x_368) ;  /* 0x0000006000017945 */ /* 0x000fe80003800000 */
[----:B------:R0:W-:Y:S01]  /*fd10*/  @!P4 STG.E.U8 desc[UR36][R8.64+0x48], R3 ;  /* 0x000048030800c986 */ /* 0x0001e2000c101124 */
[----:B------:R-:W-:Y:S05]  /*fd20*/  @P3 BRA `(.L_x_369) ;  /* 0x00000000000c3947 */ /* 0x000fea0003800000 */
[----:B------:R-:W0:Y:S02]  /*fd30*/  LDG.E.U8 R16, desc[UR36][R22.64+0x49] ;  /* 0x0000492416107981 */ /* 0x000e24000c1e1100 */
[----:B0-----:R-:W-:-:S05]  /*fd40*/  PRMT R3, R16, 0x8880, RZ ;  /* 0x0000888010037816 */ /* 0x001fca00000000ff */
[----:B------:R-:W-:-:S07]  /*fd50*/  IMAD R2, R3, R18, RZ ;  /* 0x0000001203027224 */ /* 0x000fce00078e02ff */
.L_x_369:
[----:B------:R-:W-:Y:S05]  /*fd60*/  BSYNC B1 ;  /* 0x0000000000017941 */ /* 0x000fea0003800000 */
.L_x_368:
[----:B------:R-:W-:Y:S01]  /*fd70*/  @!P3 IMAD R63, R63, R17, R2 ;  /* 0x000000113f3fb224 */ /* 0x000fe200078e0202 */
[----:B------:R-:W-:Y:S04]  /*fd80*/  BSSY B1, `(.L_x_370) ;  /* 0x0000006000017945 */ /* 0x000fe80003800000 */
[----:B------:R0:W-:Y:S01]  /*fd90*/  @!P3 STG.E.U8 desc[UR36][R8.64+0x49], R63 ;  /* 0x0000493f0800b986 */ /* 0x0001e2000c101124 */
[----:B------:R-:W-:Y:S05]  /*fda0*/  @P5 BRA `(.L_x_371) ;  /* 0x00000000000c5947 */ /* 0x000fea0003800000 */
[----:B------:R-:W0:Y:S02]  /*fdb0*/  LDG.E.U8 R16, desc[UR36][R4.64+0x50] ;  /* 0x0000502404107981 */ /* 0x000e24000c1e1100 */
[----:B0-----:R-:W-:-:S05]  /*fdc0*/  PRMT R3, R16, 0x8880, RZ ;  /* 0x0000888010037816 */ /* 0x001fca00000000ff */
[----:B------:R-:W-:-:S07]  /*fdd0*/  IMAD R2, R3, R18, RZ ;  /* 0x0000001203027224 */ /* 0x000fce00078e02ff */
.L_x_371:
[----:B------:R-:W-:Y:S05]  /*fde0*/  BSYNC B1 ;  /* 0x0000000000017941 */ /* 0x000fea0003800000 */
.L_x_370:
[----:B0-----:R-:W-:Y:S01]  /*fdf0*/  @!P5 IMAD R3, R64, R17, R2 ;  /* 0x000000114003d224 */ /* 0x001fe200078e0202 */
[----:B------:R-:W-:Y:S04]  /*fe00*/  BSSY B1, `(.L_x_372) ;  /* 0x0000006000017945 */ /* 0x000fe80003800000 */
[----:B------:R0:W-:Y:S01]  /*fe10*/  @!P5 STG.E.U8 desc[UR36][R6.64+0x50], R3 ;  /* 0x000050030600d986 */ /* 0x0001e2000c101124 */
[----:B------:R-:W-:Y:S05]  /*fe20*/  @P0 BRA `(.L_x_373) ;  /* 0x00000000000c0947 */ /* 0x000fea0003800000 */
[----:B------:R-:W0:Y:S02]  /*fe30*/  LDG.E.U8 R16, desc[UR36][R4.64+0x51] ;  /* 0x0000512404107981 */ /* 0x000e24000c1e1100 */
[----:B0-----:R-:W-:-:S05]  /*fe40*/  PRMT R3, R16, 0x8880, RZ ;  /* 0x0000888010037816 */ /* 0x001fca00000000ff */
[----:B------:R-:W-:-:S07]  /*fe50*/  IMAD R2, R3, R18, RZ ;  /* 0x0000001203027224 */ /* 0x000fce00078e02ff */
.L_x_373:
[----:B------:R-:W-:Y:S05]  /*fe60*/  BSYNC B1 ;  /* 0x0000000000017941 */ /* 0x000fea0003800000 */
.L_x_372:
        /* <DEDUP_REMOVED lines=11> */
.L_x_375:
[----:B------:R-:W-:Y:S05]  /*ff20*/  BSYNC B1 ;  /* 0x0000000000017941 */ /* 0x000fea0003800000 */
.L_x_374:
[----:B0-----:R-:W-:Y:S01]  /*ff30*/  @!P4 IMAD R3, R66, R17, R2 ;  /* 0x000000114203c224 */ /* 0x001fe200078e0202 */
[----:B------:R-:W-:Y:S04]  /*ff40*/  BSSY B1, `(.L_x_376) ;  /* 0x0000006000017945 */ /* 0x000fe80003800000 */
[----:B------:R0:W-:Y:S01]  /*ff50*/  @!P4 STG.E.U8 desc[UR36][R8.64+0x50], R3 ;  /* 0x000050030800c986 */ /* 0x0001e2000c101124 */
[----:B------:R-:W-:Y:S05]  /*ff60*/  @P3 BRA `(.L_x_377) ;  /* 0x00000000000c3947 */ /* 0x000fea0003800000 */
[----:B------:R-:W0:Y:S02]  /*ff70*/  LDG.E.U8 R16, desc[UR36][R22.64+0x51] ;  /* 0x0000512416107981 */ /* 0x000e24000c1e1100 */
[----:B0-----:R-:W-:-:S05]  /*ff80*/  PRMT R3, R16, 0x8880, RZ ;  /* 0x0000888010037816 */ /* 0x001fca00000000ff */
[----:B------:R-:W-:-:S07]  /*ff90*/  IMAD R2, R3, R18, RZ ;  /* 0x0000001203027224 */ /* 0x000fce00078e02ff */
.L_x_377:
[----:B------:R-:W-:Y:S05]  /*ffa0*/  BSYNC B1 ;  /* 0x0000000000017941 */ /* 0x000fea0003800000 */
.L_x_376:
[----:B------:R-:W-:Y:S01]  /*ffb0*/  @!P3 IMAD R67, R67, R17, R2 ;  /* 0x000000114343b224 */ /* 0x000fe200078e0202 */
[----:B------:R-:W-:Y:S04]  /*ffc0*/  BSSY B1, `(.L_x_378) ;  /* 0x0000006000017945 */ /* 0x000fe80003800000 */
[----:B------:R0:W-:Y:S01]  /*ffd0*/  @!P3 STG.E.U8 desc[UR36][R8.64+0x51], R67 ;  /* 0x000051430800b986 */ /* 0x0001e2000c101124 */
[----:B------:R-:W-:Y:S05]  /*ffe0*/  @P5 BRA `(.L_x_379) ;  /* 0x00000000000c5947 */ /* 0x000fea0003800000 */
[----:B------:R-:W0:Y:S02]  /*fff0*/  LDG.E.U8 R16, desc[UR36][R4.64+0x58] ;  /* 0x0000582404107981 */ /* 0x000e24000c1e1100 */
[----:B0-----:R-:W-:-:S05]  /*10000*/  PRMT R3, R16, 0x8880, RZ ;  /* 0x0000888010037816 */ /* 0x001fca00000000ff */
[----:B------:R-:W-:-:S07]  /*10010*/  IMAD R2, R3, R18, RZ ;  /* 0x0000001203027224 */ /* 0x000fce00078e02ff */
.L_x_379:
[----:B------:R-:W-:Y:S05]  /*10020*/  BSYNC B1 ;  /* 0x0000000000017941 */ /* 0x000fea0003800000 */
.L_x_378:
[----:B0-----:R-:W-:Y:S01]  /*10030*/  @!P5 IMAD R3, R68, R17, R2 ;  /* 0x000000114403d224 */ /* 0x001fe200078e0202 */
[----:B------:R-:W-:Y:S04]  /*10040*/  BSSY B1, `(.L_x_380) ;  /* 0x0000006000017945 */ /* 0x000fe80003800000 */
[----:B------:R0:W-:Y:S01]  /*10050*/  @!P5 STG.E.U8 desc[UR36][R6.64+0x58], R3 ;  /* 0x000058030600d986 */ /* 0x0001e2000c101124 */
[----:B------:R-:W-:Y:S05]  /*10060*/  @P0 BRA `(.L_x_381) ;  /* 0x00000000000c0947 */ /* 0x000fea0003800000 */
[----:B------:R-:W0:Y:S02]  /*10070*/  LDG.E.U8 R16, desc[UR36][R4.64+0x59] ;  /* 0x0000592404107981 */ /* 0x000e24000c1e1100 */
[----:B0-----:R-:W-:-:S05]  /*10080*/  PRMT R3, R16, 0x8880, RZ ;  /* 0x0000888010037816 */ /* 0x001fca00000000ff */
[----:B------:R-:W-:-:S07]  /*10090*/  IMAD R2, R3, R18, RZ ;  /* 0x0000001203027224 */ /* 0x000fce00078e02ff */
.L_x_381:
[----:B------:R-:W-:Y:S05]  /*100a0*/  BSYNC B1 ;  /* 0x0000000000017941 */ /* 0x000fea0003800000 */
.L_x_380:
        /* <DEDUP_REMOVED lines=11> */
.L_x_383:
[----:B------:R-:W-:Y:S05]  /*10160*/  BSYNC B1 ;  /* 0x0000000000017941 */ /* 0x000fea0003800000 */
.L_x_382:
[----:B0-----:R-:W-:Y:S01]  /*10170*/  @!P4 IMAD R3, R70, R17, R2 ;  /* 0x000000114603c224 */ /* 0x001fe200078e0202 */
[----:B------:R-:W-:Y:S04]  /*10180*/  BSSY B1, `(.L_x_384) ;  /* 0x0000006000017945 */ /* 0x000fe80003800000 */
[----:B------:R0:W-:Y:S01]  /*10190*/  @!P4 STG.E.U8 desc[UR36][R8.64+0x58], R3 ;  /* 0x000058030800c986 */ /* 0x0001e2000c101124 */
[----:B------:R-:W-:Y:S05]  /*101a0*/  @P3 BRA `(.L_x_385) ;  /* 0x00000000000c3947 */ /* 0x000fea0003800000 */
[----:B------:R-:W0:Y:S02]  /*101b0*/  LDG.E.U8 R16, desc[UR36][R22.64+0x59] ;  /* 0x0000592416107981 */ /* 0x000e24000c1e1100 */
[----:B0-----:R-:W-:-:S05]  /*101c0*/  PRMT R3, R16, 0x8880, RZ ;  /* 0x0000888010037816 */ /* 0x001fca00000000ff */
[----:B------:R-:W-:-:S07]  /*101d0*/  IMAD R2, R3, R18, RZ ;  /* 0x0000001203027224 */ /* 0x000fce00078e02ff */
.L_x_385:
[----:B------:R-:W-:Y:S05]  /*101e0*/  BSYNC B1 ;  /* 0x0000000000017941 */ /* 0x000fea0003800000 */
.L_x_384:
[----:B------:R-:W-:Y:S01]  /*101f0*/  @!P3 IMAD R71, R71, R17, R2 ;  /* 0x000000114747b224 */ /* 0x000fe200078e0202 */
[----:B------:R-:W-:Y:S04]  /*10200*/  BSSY B1, `(.L_x_386) ;  /* 0x0000006000017945 */ /* 0x000fe80003800000 */
[----:B------:R0:W-:Y:S01]  /*10210*/  @!P3 STG.E.U8 desc[UR36][R8.64+0x59], R71 ;  /* 0x000059470800b986 */ /* 0x0001e2000c101124 */
[----:B------:R-:W-:Y:S05]  /*10220*/  @P5 BRA `(.L_x_387) ;  /* 0x00000000000c5947 */ /* 0x000fea0003800000 */
[----:B------:R-:W0:Y:S02]  /*10230*/  LDG.E.U8 R16, desc[UR36][R4.64+0x60] ;  /* 0x0000602404107981 */ /* 0x000e24000c1e1100 */
[----:B0-----:R-:W-:-:S05]  /*10240*/  PRMT R3, R16, 0x8880, RZ ;  /* 0x0000888010037816 */ /* 0x001fca00000000ff */
[----:B------:R-:W-:-:S07]  /*10250*/  IMAD R2, R3, R18, RZ ;  /* 0x0000001203027224 */ /* 0x000fce00078e02ff */
.L_x_387:
[----:B------:R-:W-:Y:S05]  /*10260*/  BSYNC B1 ;  /* 0x0000000000017941 */ /* 0x000fea0003800000 */
.L_x_386:
[----:B0-----:R-:W-:Y:S01]  /*10270*/  @!P5 IMAD R3, R72, R17, R2 ;  /* 0x000000114803d224 */ /* 0x001fe200078e0202 */
[----:B------:R-:W-:Y:S04]  /*10280*/  BSSY B1, `(.L_x_388) ;  /* 0x0000006000017945 */ /* 0x000fe80003800000 */
[----:B------:R0:W-:Y:S01]  /*10290*/  @!P5 STG.E.U8 desc[UR36][R6.64+0x60], R3 ;  /* 0x000060030600d986 */ /* 0x0001e2000c101124 */
[----:B------:R-:W-:Y:S05]  /*102a0*/  @P0 BRA `(.L_x_389) ;  /* 0x00000000000c0947 */ /* 0x000fea0003800000 */
[----:B------:R-:W0:Y:S02]  /*102b0*/  LDG.E.U8 R16, desc[UR36][R4.64+0x61] ;  /* 0x0000612404107981 */ /* 0x000e24000c1e1100 */
[----:B0-----:R-:W-:-:S05]  /*102c0*/  PRMT R3, R16, 0x8880, RZ ;  /* 0x0000888010037816 */ /* 0x001fca00000000ff */
[----:B------:R-:W-:-:S07]  /*102d0*/  IMAD R2, R3, R18, RZ ;  /* 0x0000001203027224 */ /* 0x000fce00078e02ff */
.L_x_389:
[----:B------:R-:W-:Y:S05]  /*102e0*/  BSYNC B1 ;  /* 0x0000000000017941 */ /* 0x000fea0003800000 */
.L_x_388:
        /* <DEDUP_REMOVED lines=11> */
.L_x_391:
[----:B------:R-:W-:Y:S05]  /*103a0*/  BSYNC B1 ;  /* 0x0000000000017941 */ /* 0x000fea0003800000 */
.L_x_390:
[----:B0-----:R-:W-:Y:S01]  /*103b0*/  @!P4 IMAD R3, R74, R17, R2 ;  /* 0x000000114a03c224 */ /* 0x001fe200078e0202 */
[----:B------:R-:W-:Y:S04]  /*103c0*/  BSSY B1, `(.L_x_392) ;  /* 0x0000006000017945 */ /* 0x000fe80003800000 */
[----:B------:R0:W-:Y:S01]  /*103d0*/  @!P4 STG.E.U8 desc[UR36][R8.64+0x60], R3 ;  /* 0x000060030800c986 */ /* 0x0001e2000c101124 */
[----:B------:R-:W-:Y:S05]  /*103e0*/  @P3 BRA `(.L_x_393) ;  /* 0x00000000000c3947 */ /* 0x000fea0003800000 */
[----:B------:R-:W0:Y:S02]  /*103f0*/  LDG.E.U8 R16, desc[UR36][R22.64+0x61] ;  /* 0x0000612416107981 */ /* 0x000e24000c1e1100 */
[----:B0-----:R-:W-:-:S05]  /*10400*/  PRMT R3, R16, 0x8880, RZ ;  /* 0x0000888010037816 */ /* 0x001fca00000000ff */
[----:B------:R-:W-:-:S07]  /*10410*/  IMAD R2, R3, R18, RZ ;  /* 0x0000001203027224 */ /* 0x000fce00078e02ff */
.L_x_393:
[----:B------:R-:W-:Y:S05]  /*10420*/  BSYNC B1 ;  /* 0x0000000000017941 */ /* 0x000fea0003800000 */
.L_x_392:
[----:B------:R-:W-:Y:S01]  /*10430*/  @!P3 IMAD R75, R75, R17, R2 ;  /* 0x000000114b4bb224 */ /* 0x000fe200078e0202 */
[----:B------:R-:W-:Y:S04]  /*10440*/  BSSY B1, `(.L_x_394) ;  /* 0x0000006000017945 */ /* 0x000fe80003800000 */
[----:B------:R0:W-:Y:S01]  /*10450*/  @!P3 STG.E.U8 desc[UR36][R8.64+0x61], R75 ;  /* 0x0000614b0800b986 */ /* 0x0001e2000c101124 */
[----:B------:R-:W-:Y:S05]  /*10460*/  @P5 BRA `(.L_x_395) ;  /* 0x00000000000c5947 */ /* 0x000fea0003800000 */
[----:B------:R-:W0:Y:S02]  /*10470*/  LDG.E.U8 R16, desc[UR36][R4.64+0x68] ;  /* 0x0000682404107981 */ /* 0x000e24000c1e1100 */
[----:B0-----:R-:W-:-:S05]  /*10480*/  PRMT R3, R16, 0x8880, RZ ;  /* 0x0000888010037816 */ /* 0x001fca00000000ff */
[----:B------:R-:W-:-:S07]  /*10490*/  IMAD R2, R3, R18, RZ ;  /* 0x0000001203027224 */ /* 0x000fce00078e02ff */
.L_x_395:
[----:B------:R-:W-:Y:S05]  /*104a0*/  BSYNC B1 ;  /* 0x0000000000017941 */ /* 0x000fea0003800000 */
.L_x_394:
[----:B0-----:R-:W-:Y:S01]  /*104b0*/  @!P5 IMAD R3, R76, R17, R2 ;  /* 0x000000114c03d224 */ /* 0x001fe200078e0202 */
[----:B------:R-:W-:Y:S04]  /*104c0*/  BSSY B1, `(.L_x_396) ;  /* 0x0000006000017945 */ /* 0x000fe80003800000 */
[----:B------:R0:W-:Y:S01]  /*104d0*/  @!P5 STG.E.U8 desc[UR36][R6.64+0x68], R3 ;  /* 0x000068030600d986 */ /* 0x0001e2000c101124 */
[----:B------:R-:W-:Y:S05]  /*104e0*/  @P0 BRA `(.L_x_397) ;  /* 0x00000000000c0947 */ /* 0x000fea0003800000 */
[----:B------:R-:W0:Y:S02]  /*104f0*/  LDG.E.U8 R16, desc[UR36][R4.64+0x69] ;  /* 0x0000692404107981 */ /* 0x000e24000c1e1100 */
[----:B0-----:R-:W-:-:S05]  /*10500*/  PRMT R3, R16, 0x8880, RZ ;  /* 0x0000888010037816 */ /* 0x001fca00000000ff */
[----:B------:R-:W-:-:S07]  /*10510*/  IMAD R2, R3, R18, RZ ;  /* 0x0000001203027224 */ /* 0x000fce00078e02ff */
.L_x_397:
[----:B------:R-:W-:Y:S05]  /*10520*/  BSYNC B1 ;  /* 0x0000000000017941 */ /* 0x000fea0003800000 */
.L_x_396:
        /* <DEDUP_REMOVED lines=11> */
.L_x_399:
[----:B------:R-:W-:Y:S05]  /*105e0*/  BSYNC B1 ;  /* 0x0000000000017941 */ /* 0x000fea0003800000 */
.L_x_398:
[----:B0-----:R-:W-:Y:S01]  /*105f0*/  @!P4 IMAD R3, R78, R17, R2 ;  /* 0x000000114e03c224 */ /* 0x001fe200078e0202 */
[----:B------:R-:W-:Y:S04]  /*10600*/  BSSY B1, `(.L_x_400) ;  /* 0x0000006000017945 */ /* 0x000fe80003800000 */
[----:B------:R0:W-:Y:S01]  /*10610*/  @!P4 STG.E.U8 desc[UR36][R8.64+0x68], R3 ;  /* 0x000068030800c986 */ /* 0x0001e2000c101124 */
[----:B------:R-:W-:Y:S05]  /*10620*/  @P3 BRA `(.L_x_401) ;  /* 0x00000000000c3947 */ /* 0x000fea0003800000 */
[----:B------:R-:W0:Y:S02]  /*10630*/  LDG.E.U8 R16, desc[UR36][R22.64+0x69] ;  /* 0x0000692416107981 */ /* 0x000e24000c1e1100 */
[----:B0-----:R-:W-:-:S05]  /*10640*/  PRMT R3, R16, 0x8880, RZ ;  /* 0x0000888010037816 */ /* 0x001fca00000000ff */
[----:B------:R-:W-:-:S07]  /*10650*/  IMAD R2, R3, R18, RZ ;  /* 0x0000001203027224 */ /* 0x000fce00078e02ff */
.L_x_401:
[----:B------:R-:W-:Y:S05]  /*10660*/  BSYNC B1 ;  /* 0x0000000000017941 */ /* 0x000fea0003800000 */
.L_x_400:
[----:B------:R-:W-:Y:S01]  /*10670*/  @!P3 IMAD R79, R79, R17, R2 ;  /* 0x000000114f4fb224 */ /* 0x000fe200078e0202 */
[----:B------:R-:W-:Y:S04]  /*10680*/  BSSY B1, `(.L_x_402) ;  /* 0x0000006000017945 */ /* 0x000fe80003800000 */
[----:B------:R0:W-:Y:S01]  /*10690*/  @!P3 STG.E.U8 desc[UR36][R8.64+0x69], R79 ;  /* 0x0000694f0800b986 */ /* 0x0001e2000c101124 */
[----:B------:R-:W-:Y:S05]  /*106a0*/  @P5 BRA `(.L_x_403) ;  /* 0x00000000000c5947 */ /* 0x000fea0003800000 */
[----:B------:R-:W0:Y:S02]  /*106b0*/  LDG.E.U8 R16, desc[UR36][R4.64+0x70] ;  /* 0x0000702404107981 */ /* 0x000e24000c1e1100 */
[----:B0-----:R-:W-:-:S05]  /*106c0*/  PRMT R3, R16, 0x8880, RZ ;  /* 0x0000888010037816 */ /* 0x001fca00000000ff */
[----:B------:R-:W-:-:S07]  /*106d0*/  IMAD R2, R3, R18, RZ ;  /* 0x0000001203027224 */ /* 0x000fce00078e02ff */
.L_x_403:
[----:B------:R-:W-:Y:S05]  /*106e0*/  BSYNC B1 ;  /* 0x0000000000017941 */ /* 0x000fea0003800000 */
.L_x_402:
[----:B0-----:R-:W-:Y:S01]  /*106f0*/  @!P5 IMAD R3, R80, R17, R2 ;  /* 0x000000115003d224 */ /* 0x001fe200078e0202 */
[----:B------:R-:W-:Y:S04]  /*10700*/  BSSY B1, `(.L_x_404) ;  /* 0x0000006000017945 */ /* 0x000fe80003800000 */
[----:B------:R0:W-:Y:S01]  /*10710*/  @!P5 STG.E.U8 desc[UR36][R6.64+0x70], R3 ;  /* 0x000070030600d986 */ /* 0x0001e2000c101124 */
[----:B------:R-:W-:Y:S05]  /*10720*/  @P0 BRA `(.L_x_405) ;  /* 0x00000000000c0947 */ /* 0x000fea0003800000 */
[----:B------:R-:W0:Y:S02]  /*10730*/  LDG.E.U8 R16, desc[UR36][R4.64+0x71] ;  /* 0x0000712404107981 */ /* 0x000e24000c1e1100 */
[----:B0-----:R-:W-:-:S05]  /*10740*/  PRMT R3, R16, 0x8880, RZ ;  /* 0x0000888010037816 */ /* 0x001fca00000000ff */
[----:B------:R-:W-:-:S07]  /*10750*/  IMAD R2, R3, R18, RZ ;  /* 0x0000001203027224 */ /* 0x000fce00078e02ff */
.L_x_405:
[----:B------:R-:W-:Y:S05]  /*10760*/  BSYNC B1 ;  /* 0x0000000000017941 */ /* 0x000fea0003800000 */
.L_x_404:
        /* <DEDUP_REMOVED lines=11> */
.L_x_407:
[----:B------:R-:W-:Y:S05]  /*10820*/  BSYNC B1 ;  /* 0x0000000000017941 */ /* 0x000fea0003800000 */
.L_x_406:
[----:B0-----:R-:W-:Y:S01]  /*10830*/  @!P4 IMAD R3, R82, R17, R2 ;  /* 0x000000115203c224 */ /* 0x001fe200078e0202 */
[----:B------:R-:W-:Y:S04]  /*10840*/  BSSY B1, `(.L_x_408) ;  /* 0x0000006000017945 */ /* 0x000fe80003800000 */
[----:B------:R0:W-:Y:S01]  /*10850*/  @!P4 STG.E.U8 desc[UR36][R8.64+0x70], R3 ;  /* 0x000070030800c986 */ /* 0x0001e2000c101124 */
[----:B------:R-:W-:Y:S05]  /*10860*/  @P3 BRA `(.L_x_409) ;  /* 0x00000000000c3947 */ /* 0x000fea0003800000 */
[----:B------:R-:W0:Y:S02]  /*10870*/  LDG.E.U8 R16, desc[UR36][R22.64+0x71] ;  /* 0x0000712416107981 */ /* 0x000e24000c1e1100 */
[----:B0-----:R-:W-:-:S05]  /*10880*/  PRMT R3, R16, 0x8880, RZ ;  /* 0x0000888010037816 */ /* 0x001fca00000000ff */
[----:B------:R-:W-:-:S07]  /*10890*/  IMAD R2, R3, R18, RZ ;  /* 0x0000001203027224 */ /* 0x000fce00078e02ff */
.L_x_409:
[----:B------:R-:W-:Y:S05]  /*108a0*/  BSYNC B1 ;  /* 0x0000000000017941 */ /* 0x000fea0003800000 */
.L_x_408:
[----:B------:R-:W-:Y:S01]  /*108b0*/  @!P3 IMAD R83, R83, R17, R2 ;  /* 0x000000115353b224 */ /* 0x000fe200078e0202 */
[----:B------:R-:W-:Y:S04]  /*108c0*/  BSSY B1, `(.L_x_410) ;  /* 0x0000006000017945 */ /* 0x000fe80003800000 */
[----:B------:R0:W-:Y:S01]  /*108d0*/  @!P3 STG.E.U8 desc[UR36][R8.64+0x71], R83 ;  /* 0x000071530800b986 */ /* 0x0001e2000c101124 */
[----:B------:R-:W-:Y:S05]  /*108e0*/  @P5 BRA `(.L_x_411) ;  /* 0x00000000000c5947 */ /* 0x000fea0003800000 */
[----:B------:R-:W0:Y:S02]  /*108f0*/  LDG.E.U8 R16, desc[UR36][R4.64+0x78] ;  /* 0x0000782404107981 */ /* 0x000e24000c1e1100 */
[----:B0-----:R-:W-:-:S05]  /*10900*/  PRMT R3, R16, 0x8880, RZ ;  /* 0x0000888010037816 */ /* 0x001fca00000000ff */
[----:B------:R-:W-:-:S07]  /*10910*/  IMAD R2, R3, R18, RZ ;  /* 0x0000001203027224 */ /* 0x000fce00078e02ff */
.L_x_411:
[----:B------:R-:W-:Y:S05]  /*10920*/  BSYNC B1 ;  /* 0x0000000000017941 */ /* 0x000fea0003800000 */
.L_x_410:
[----:B0-----:R-:W-:Y:S01]  /*10930*/  @!P5 IMAD R3, R84, R17, R2 ;  /* 0x000000115403d224 */ /* 0x001fe200078e0202 */
[----:B------:R-:W-:Y:S04]  /*10940*/  BSSY B1, `(.L_x_412) ;  /* 0x0000006000017945 */ /* 0x000fe80003800000 */
[----:B------:R0:W-:Y:S01]  /*10950*/  @!P5 STG.E.U8 desc[UR36][R6.64+0x78], R3 ;  /* 0x000078030600d986 */ /* 0x0001e2000c101124 */
[----:B------:R-:W-:Y:S05]  /*10960*/  @P0 BRA `(.L_x_413) ;  /* 0x00000000000c0947 */ /* 0x000fea0003800000 */
[----:B------:R-:W0:Y:S02]  /*10970*/  LDG.E.U8 R16, desc[UR36][R4.64+0x79] ;  /* 0x0000792404107981 */ /* 0x000e24000c1e1100 */
[----:B0-----:R-:W-:-:S05]  /*10980*/  PRMT R3, R16, 0x8880, RZ ;  /* 0x0000888010037816 */ /* 0x001fca00000000ff */
[----:B------:R-:W-:-:S07]  /*10990*/  IMAD R2, R3, R18, RZ ;  /* 0x0000001203027224 */ /* 0x000fce00078e02ff */
.L_x_413:
[----:B------:R-:W-:Y:S05]  /*109a0*/  BSYNC B1 ;  /* 0x0000000000017941 */ /* 0x000fea0003800000 */
.L_x_412:
        /* <DEDUP_REMOVED lines=11> */
.L_x_415:
[----:B------:R-:W-:Y:S05]  /*10a60*/  BSYNC B1 ;  /* 0x0000000000017941 */ /* 0x000fea0003800000 */
.L_x_414:
[----:B0-----:R-:W-:Y:S01]  /*10a70*/  @!P4 IMAD R3, R86, R17, R2 ;  /* 0x000000115603c224 */ /* 0x001fe200078e0202 */
[----:B------:R-:W-:Y:S04]  /*10a80*/  BSSY B1, `(.L_x_416) ;  /* 0x0000006000017945 */ /* 0x000fe80003800000 */
[----:B------:R0:W-:Y:S01]  /*10a90*/  @!P4 STG.E.U8 desc[UR36][R8.64+0x78], R3 ;  /* 0x000078030800c986 */ /* 0x0001e2000c101124 */
[----:B------:R-:W-:Y:S05]  /*10aa0*/  @P3 BRA `(.L_x_417) ;  /* 0x00000000000c3947 */ /* 0x000fea0003800000 */
[----:B------:R-:W0:Y:S02]  /*10ab0*/  LDG.E.U8 R16, desc[UR36][R22.64+0x79] ;  /* 0x0000792416107981 */ /* 0x000e24000c1e1100 */
[----:B0-----:R-:W-:-:S05]  /*10ac0*/  PRMT R3, R16, 0x8880, RZ ;  /* 0x0000888010037816 */ /* 0x001fca00000000ff */
[----:B------:R-:W-:-:S07]  /*10ad0*/  IMAD R2, R3, R18, RZ ;  /* 0x0000001203027224 */ /* 0x000fce00078e02ff */
.L_x_417:
[----:B------:R-:W-:Y:S05]  /*10ae0*/  BSYNC B1 ;  /* 0x0000000000017941 */ /* 0x000fea0003800000 */
.L_x_416:
[----:B------:R-:W-:Y:S01]  /*10af0*/  @!P3 IMAD R87, R87, R17, R2 ;  /* 0x000000115757b224 */ /* 0x000fe200078e0202 */
[----:B------:R-:W-:Y:S04]  /*10b00*/  BSSY B1, `(.L_x_418) ;  /* 0x0000006000017945 */ /* 0x000fe80003800000 */
[----:B------:R0:W-:Y:S01]  /*10b10*/  @!P3 STG.E.U8 desc[UR36][R8.64+0x79], R87 ;  /* 0x000079570800b986 */ /* 0x0001e2000c101124 */
[----:B------:R-:W-:Y:S05]  /*10b20*/  @P5 BRA `(.L_x_419) ;  /* 0x00000000000c5947 */ /* 0x000fea0003800000 */
[----:B------:R-:W0:Y:S02]  /*10b30*/  LDG.E.U8 R16, desc[UR36][R4.64+0x80] ;  /* 0x0000802404107981 */ /* 0x000e24000c1e1100 */
[----:B0-----:R-:W-:-:S05]  /*10b40*/  PRMT R3, R16, 0x8880, RZ ;  /* 0x0000888010037816 */ /* 0x001fca00000000ff */
[----:B------:R-:W-:-:S07]  /*10b50*/  IMAD R2, R3, R18, RZ ;  /* 0x0000001203027224 */ /* 0x000fce00078e02ff */
.L_x_419:
[----:B------:R-:W-:Y:S05]  /*10b60*/  BSYNC B1 ;  /* 0x0000000000017941 */ /* 0x000fea0003800000 */
.L_x_418:
[----:B0-----:R-:W-:Y:S01]  /*10b70*/  @!P5 IMAD R3, R88, R17, R2 ;  /* 0x000000115803d224 */ /* 0x001fe200078e0202 */
[----:B------:R-:W-:Y:S04]  /*10b80*/  BSSY B1, `(.L_x_420) ;  /* 0x0000006000017945 */ /* 0x000fe80003800000 */
[----:B------:R0:W-:Y:S01]  /*10b90*/  @!P5 STG.E.U8 desc[UR36][R6.64+0x80], R3 ;  /* 0x000080030600d986 */ /* 0x0001e2000c101124 */
[----:B------:R-:W-:Y:S05]  /*10ba0*/  @P0 BRA `(.L_x_421) ;  /* 0x00000000000c0947 */ /* 0x000fea0003800000 */
[----:B------:R-:W0:Y:S02]  /*10bb0*/  LDG.E.U8 R16, desc[UR36][R4.64+0x81] ;  /* 0x0000812404107981 */ /* 0x000e24000c1e1100 */
[----:B0-----:R-:W-:-:S05]  /*10bc0*/  PRMT R3, R16, 0x8880, RZ ;  /* 0x0000888010037816 */ /* 0x001fca00000000ff */
[----:B------:R-:W-:-:S07]  /*10bd0*/  IMAD R2, R3, R18, RZ ;  /* 0x0000001203027224 */ /* 0x000fce00078e02ff */
.L_x_421:
[----:B------:R-:W-:Y:S05]  /*10be0*/  BSYNC B1 ;  /* 0x0000000000017941 */ /* 0x000fea0003800000 */
.L_x_420:
        /* <DEDUP_REMOVED lines=11> */
.L_x_423:
[----:B------:R-:W-:Y:S05]  /*10ca0*/  BSYNC B1 ;  /* 0x0000000000017941 */ /* 0x000fea0003800000 */
.L_x_422:
[----:B0-----:R-:W-:Y:S01]  /*10cb0*/  @!P4 IMAD R3, R90, R17, R2 ;  /* 0x000000115a03c224 */ /* 0x001fe200078e0202 */
[----:B------:R-:W-:Y:S04]  /*10cc0*/  BSSY B1, `(.L_x_424) ;  /* 0x0000006000017945 */ /* 0x000fe80003800000 */
[----:B------:R0:W-:Y:S01]  /*10cd0*/  @!P4 STG.E.U8 desc[UR36][R8.64+0x80], R3 ;  /* 0x000080030800c986 */ /* 0x0001e2000c101124 */
[----:B------:R-:W-:Y:S05]  /*10ce0*/  @P3 BRA `(.L_x_425) ;  /* 0x00000000000c3947 */ /* 0x000fea0003800000 */
[----:B------:R-:W0:Y:S02]  /*10cf0*/  LDG.E.U8 R16, desc[UR36][R22.64+0x81] ;  /* 0x0000812416107981 */ /* 0x000e24000c1e1100 */
[----:B0-----:R-:W-:-:S05]  /*10d00*/  PRMT R3, R16, 0x8880, RZ ;  /* 0x0000888010037816 */ /* 0x001fca00000000ff */
[----:B------:R-:W-:-:S07]  /*10d10*/  IMAD R2, R3, R18, RZ ;  /* 0x0000001203027224 */ /* 0x000fce00078e02ff */
.L_x_425:
[----:B------:R-:W-:Y:S05]  /*10d20*/  BSYNC B1 ;  /* 0x0000000000017941 */ /* 0x000fea0003800000 */
.L_x_424:
[----:B------:R-:W-:Y:S01]  /*10d30*/  @!P3 IMAD R91, R91, R17, R2 ;  /* 0x000000115b5bb224 */ /* 0x000fe200078e0202 */
[----:B------:R-:W-:Y:S04]  /*10d40*/  BSSY B1, `(.L_x_426) ;  /* 0x0000006000017945 */ /* 0x000fe80003800000 */
[----:B------:R0:W-:Y:S01]  /*10d50*/  @!P3 STG.E.U8 desc[UR36][R8.64+0x81], R91 ;  /* 0x0000815b0800b986 */ /* 0x0001e2000c101124 */
[----:B------:R-:W-:Y:S05]  /*10d60*/  @P5 BRA `(.L_x_427) ;  /* 0x00000000000c5947 */ /* 0x000fea0003800000 */
[----:B------:R-:W0:Y:S02]  /*10d70*/  LDG.E.U8 R16, desc[UR36][R4.64+0x88] ;  /* 0x0000882404107981 */ /* 0x000e24000c1e1100 */
[----:B0-----:R-:W-:-:S05]  /*10d80*/  PRMT R3, R16, 0x8880, RZ ;  /* 0x0000888010037816 */ /* 0x001fca00000000ff */
[----:B------:R-:W-:-:S07]  /*10d90*/  IMAD R2, R3, R18, RZ ;  /* 0x0000001203027224 */ /* 0x000fce00078e02ff */
.L_x_427:
[----:B------:R-:W-:Y:S05]  /*10da0*/  BSYNC B1 ;  /* 0x0000000000017941 */ /* 0x000fea0003800000 */
.L_x_426:
[----:B0-----:R-:W-:Y:S01]  /*10db0*/  @!P5 IMAD R3, R92, R17, R2 ;  /* 0x000000115c03d224 */ /* 0x001fe200078e0202 */
[----:B------:R-:W-:Y:S04]  /*10dc0*/  BSSY B1, `(.L_x_428) ;  /* 0x0000006000017945 */ /* 0x000fe80003800000 */
[----:B------:R0:W-:Y:S01]  /*10dd0*/  @!P5 STG.E.U8 desc[UR36][R6.64+0x88], R3 ;  /* 0x000088030600d986 */ /* 0x0001e2000c101124 */
[----:B------:R-:W-:Y:S05]  /*10de0*/  @P0 BRA `(.L_x_429) ;  /* 0x00000000000c0947 */ /* 0x000fea0003800000 */
[----:B------:R-:W0:Y:S02]  /*10df0*/  LDG.E.U8 R16, desc[UR36][R4.64+0x89] ;  /* 0x0000892404107981 */ /* 0x000e24000c1e1100 */
[----:B0-----:R-:W-:-:S05]  /*10e00*/  PRMT R3, R16, 0x8880, RZ ;  /* 0x0000888010037816 */ /* 0x001fca00000000ff */
[----:B------:R-:W-:-:S07]  /*10e10*/  IMAD R2, R3, R18, RZ ;  /* 0x0000001203027224 */ /* 0x000fce00078e02ff */
.L_x_429:
[----:B------:R-:W-:Y:S05]  /*10e20*/  BSYNC B1 ;  /* 0x0000000000017941 */ /* 0x000fea0003800000 */
.L_x_428:
        /* <DEDUP_REMOVED lines=11> */
.L_x_431:
[----:B------:R-:W-:Y:S05]  /*10ee0*/  BSYNC B1 ;  /* 0x0000000000017941 */ /* 0x000fea0003800000 */
.L_x_430:
[----:B0-----:R-:W-:Y:S01]  /*10ef0*/  @!P4 IMAD R3, R94, R17, R2 ;  /* 0x000000115e03c224 */ /* 0x001fe200078e0202 */
[----:B------:R-:W-:Y:S04]  /*10f00*/  BSSY B1, `(.L_x_432) ;  /* 0x0000006000017945 */ /* 0x000fe80003800000 */
[----:B------:R0:W-:Y:S01]  /*10f10*/  @!P4 STG.E.U8 desc[UR36][R8.64+0x88], R3 ;  /* 0x000088030800c986 */ /* 0x0001e2000c101124 */
[----:B------:R-:W-:Y:S05]  /*10f20*/  @P3 BRA `(.L_x_433) ;  /* 0x00000000000c3947 */ /* 0x000fea0003800000 */
[----:B------:R-:W0:Y:S02]  /*10f30*/  LDG.E.U8 R16, desc[UR36][R22.64+0x89] ;  /* 0x0000892416107981 */ /* 0x000e24000c1e1100 */
[----:B0-----:R-:W-:-:S05]  /*10f40*/  PRMT R3, R16, 0x8880, RZ ;  /* 0x0000888010037816 */ /* 0x001fca00000000ff */
[----:B------:R-:W-:-:S07]  /*10f50*/  IMAD R2, R3, R18, RZ ;  /* 0x0000001203027224 */ /* 0x000fce00078e02ff */
.L_x_433:
[----:B------:R-:W-:Y:S05]  /*10f60*/  BSYNC B1 ;  /* 0x0000000000017941 */ /* 0x000fea0003800000 */
.L_x_432:
[----:B------:R-:W-:Y:S01]  /*10f70*/  @!P3 IMAD R95, R95, R17, R2 ;  /* 0x000000115f5fb224 */ /* 0x000fe200078e0202 */
[----:B------:R-:W-:Y:S04]  /*10f80*/  BSSY B1, `(.L_x_434) ;  /* 0x0000006000017945 */ /* 0x000fe80003800000 */
[----:B------:R0:W-:Y:S01]  /*10f90*/  @!P3 STG.E.U8 desc[UR36][R8.64+0x89], R95 ;  /* 0x0000895f0800b986 */ /* 0x0001e2000c101124 */
[----:B------:R-:W-:Y:S05]  /*10fa0*/  @P5 BRA `(.L_x_435) ;  /* 0x00000000000c5947 */ /* 0x000fea0003800000 */
[----:B------:R-:W0:Y:S02]  /*10fb0*/  LDG.E.U8 R16, desc[UR36][R4.64+0x90] ;  /* 0x0000902404107981 */ /* 0x000e24000c1e1100 */
[----:B0-----:R-:W-:-:S05]  /*10fc0*/  PRMT R3, R16, 0x8880, RZ ;  /* 0x0000888010037816 */ /* 0x001fca00000000ff */
[----:B------:R-:W-:-:S07]  /*10fd0*/  IMAD R2, R3, R18, RZ ;  /* 0x0000001203027224 */ /* 0x000fce00078e02ff */
.L_x_435:
[----:B------:R-:W-:Y:S05]  /*10fe0*/  BSYNC B1 ;  /* 0x0000000000017941 */ /* 0x000fea0003800000 */
.L_x_434:
[----:B0-----:R-:W-:Y:S01]  /*10ff0*/  @!P5 IMAD R3, R96, R17, R2 ;  /* 0x000000116003d224 */ /* 0x001fe200078e0202 */
[----:B------:R-:W-:Y:S04]  /*11000*/  BSSY B1, `(.L_x_436) ;  /* 0x0000006000017945 */ /* 0x000fe80003800000 */
[----:B------:R0:W-:Y:S01]  /*11010*/  @!P5 STG.E.U8 desc[UR36][R6.64+0x90], R3 ;  /* 0x000090030600d986 */ /* 0x0001e2000c101124 */
[----:B------:R-:W-:Y:S05]  /*11020*/  @P0 BRA `(.L_x_437) ;  /* 0x00000000000c0947 */ /* 0x000fea0003800000 */
[----:B------:R-:W0:Y:S02]  /*11030*/  LDG.E.U8 R16, desc[UR36][R4.64+0x91] ;  /* 0x0000912404107981 */ /* 0x000e24000c1e1100 */
[----:B0-----:R-:W-:-:S05]  /*11040*/  PRMT R3, R16, 0x8880, RZ ;  /* 0x0000888010037816 */ /* 0x001fca00000000ff */
[----:B------:R-:W-:-:S07]  /*11050*/  IMAD R2, R3, R18, RZ ;  /* 0x0000001203027224 */ /* 0x000fce00078e02ff */
.L_x_437:
[----:B------:R-:W-:Y:S05]  /*11060*/  BSYNC B1 ;  /* 0x0000000000017941 */ /* 0x000fea0003800000 */
.L_x_436:
        /* <DEDUP_REMOVED lines=11> */
.L_x_439:
[----:B------:R-:W-:Y:S05]  /*11120*/  BSYNC B1 ;  /* 0x0000000000017941 */ /* 0x000fea0003800000 */
.L_x_438:
[----:B0-----:R-:W-:Y:S01]  /*11130*/  @!P4 IMAD R3, R98, R17, R2 ;  /* 0x000000116203c224 */ /* 0x001fe200078e0202 */
[----:B------:R-:W-:Y:S04]  /*11140*/  BSSY B1, `(.L_x_440) ;  /* 0x0000006000017945 */ /* 0x000fe80003800000 */
[----:B------:R0:W-:Y:S01]  /*11150*/  @!P4 STG.E.U8 desc[UR36][R8.64+0x90], R3 ;  /* 0x000090030800c986 */ /* 0x0001e2000c101124 */
[----:B------:R-:W-:Y:S05]  /*11160*/  @P3 BRA `(.L_x_441) ;  /* 0x00000000000c3947 */ /* 0x000fea0003800000 */
[----:B------:R-:W0:Y:S02]  /*11170*/  LDG.E.U8 R16, desc[UR36][R22.64+0x91] ;  /* 0x0000912416107981 */ /* 0x000e24000c1e1100 */
[----:B0-----:R-:W-:-:S05]  /*11180*/  PRMT R3, R16, 0x8880, RZ ;  /* 0x0000888010037816 */ /* 0x001fca00000000ff */
[----:B------:R-:W-:-:S07]  /*11190*/  IMAD R2, R3, R18, RZ ;  /* 0x0000001203027224 */ /* 0x000fce00078e02ff */
.L_x_441:
[----:B------:R-:W-:Y:S05]  /*111a0*/  BSYNC B1 ;  /* 0x0000000000017941 */ /* 0x000fea0003800000 */
.L_x_440:
[----:B------:R-:W-:Y:S01]  /*111b0*/  @!P3 IMAD R99, R99, R17, R2 ;  /* 0x000000116363b224 */ /* 0x000fe200078e0202 */
[----:B------:R-:W-:Y:S04]  /*111c0*/  BSSY B1, `(.L_x_442) ;  /* 0x0000006000017945 */ /* 0x000fe80003800000 */
[----:B------:R0:W-:Y:S01]  /*111d0*/  @!P3 STG.E.U8 desc[UR36][R8.64+0x91], R99 ;  /* 0x000091630800b986 */ /* 0x0001e2000c101124 */
[----:B------:R-:W-:Y:S05]  /*111e0*/  @P5 BRA `(.L_x_443) ;  /* 0x00000000000c5947 */ /* 0x000fea0003800000 */
[----:B------:R-:W0:Y:S02]  /*111f0*/  LDG.E.U8 R16, desc[UR36][R4.64+0x98] ;  /* 0x0000982404107981 */ /* 0x000e24000c1e1100 */
[----:B0-----:R-:W-:-:S05]  /*11200*/  PRMT R3, R16, 0x8880, RZ ;  /* 0x0000888010037816 */ /* 0x001fca00000000ff */
[----:B------:R-:W-:-:S07]  /*11210*/  IMAD R2, R3, R18, RZ ;  /* 0x0000001203027224 */ /* 0x000fce00078e02ff */
.L_x_443:
[----:B------:R-:W-:Y:S05]  /*11220*/  BSYNC B1 ;  /* 0x0000000000017941 */ /* 0x000fea0003800000 */
.L_x_442:
[----:B0-----:R-:W-:Y:S01]  /*11230*/  @!P5 IMAD R3, R100, R17, R2 ;  /* 0x000000116403d224 */ /* 0x001fe200078e0202 */
[----:B------:R-:W-:Y:S04]  /*11240*/  BSSY B1, `(.L_x_444) ;  /* 0x0000006000017945 */ /* 0x000fe80003800000 */
[----:B------:R0:W-:Y:S01]  /*11250*/  @!P5 STG.E.U8 desc[UR36][R6.64+0x98], R3 ;  /* 0x000098030600d986 */ /* 0x0001e2000c101124 */
[----:B------:R-:W-:Y:S05]  /*11260*/  @P0 BRA `(.L_x_445) ;  /* 0x00000000000c0947 */ /* 0x000fea0003800000 */
[----:B------:R-:W0:Y:S02]  /*11270*/  LDG.E.U8 R16, desc[UR36][R4.64+0x99] ;  /* 0x0000992404107981 */ /* 0x000e24000c1e1100 */
[----:B0-----:R-:W-:-:S05]  /*11280*/  PRMT R3, R16, 0x8880, RZ ;  /* 0x0000888010037816 */ /* 0x001fca00000000ff */
[----:B------:R-:W-:-:S07]  /*11290*/  IMAD R2, R3, R18, RZ ;  /* 0x0000001203027224 */ /* 0x000fce00078e02ff */
.L_x_445:
[----:B------:R-:W-:Y:S05]  /*112a0*/  BSYNC B1 ;  /* 0x0000000000017941 */ /* 0x000fea0003800000 */
.L_x_444:
        /* <DEDUP_REMOVED lines=11> */
.L_x_447:
[----:B------:R-:W-:Y:S05]  /*11360*/  BSYNC B1 ;  /* 0x0000000000017941 */ /* 0x000fea0003800000 */
.L_x_446:
[----:B0-----:R-:W-:Y:S01]  /*11370*/  @!P4 IMAD R3, R102, R17, R2 ;  /* 0x000000116603c224 */ /* 0x001fe200078e0202 */
[----:B------:R-:W-:Y:S04]  /*11380*/  BSSY B1, `(.L_x_448) ;  /* 0x0000006000017945 */ /* 0x000fe80003800000 */
[----:B------:R0:W-:Y:S01]  /*11390*/  @!P4 STG.E.U8 desc[UR36][R8.64+0x98], R3 ;  /* 0x000098030800c986 */ /* 0x0001e2000c101124 */
[----:B------:R-:W-:Y:S05]  /*113a0*/  @P3 BRA `(.L_x_449) ;  /* 0x00000000000c3947 */ /* 0x000fea0003800000 */
[----:B------:R-:W0:Y:S02]  /*113b0*/  LDG.E.U8 R16, desc[UR36][R22.64+0x99] ;  /* 0x0000992416107981 */ /* 0x000e24000c1e1100 */
[----:B0-----:R-:W-:-:S05]  /*113c0*/  PRMT R3, R16, 0x8880, RZ ;  /* 0x0000888010037816 */ /* 0x001fca00000000ff */
[----:B------:R-:W-:-:S07]  /*113d0*/  IMAD R2, R3, R18, RZ ;  /* 0x0000001203027224 */ /* 0x000fce00078e02ff */
.L_x_449:
[----:B------:R-:W-:Y:S05]  /*113e0*/  BSYNC B1 ;  /* 0x0000000000017941 */ /* 0x000fea0003800000 */
.L_x_448:
[----:B------:R-:W-:Y:S01]  /*113f0*/  @!P3 IMAD R103, R103, R17, R2 ;  /* 0x000000116767b224 */ /* 0x000fe200078e0202 */
[----:B------:R-:W-:Y:S04]  /*11400*/  BSSY B1, `(.L_x_450) ;  /* 0x0000006000017945 */ /* 0x000fe80003800000 */
[----:B------:R0:W-:Y:S01]  /*11410*/  @!P3 STG.E.U8 desc[UR36][R8.64+0x99], R103 ;  /* 0x000099670800b986 */ /* 0x0001e2000c101124 */
[----:B------:R-:W-:Y:S05]  /*11420*/  @P5 BRA `(.L_x_451) ;  /* 0x00000000000c5947 */ /* 0x000fea0003800000 */
[----:B------:R-:W0:Y:S02]  /*11430*/  LDG.E.U8 R16, desc[UR36][R4.64+0xa0] ;  /* 0x0000a02404107981 */ /* 0x000e24000c1e1100 */
[----:B0-----:R-:W-:-:S05]  /*11440*/  PRMT R3, R16, 0x8880, RZ ;  /* 0x0000888010037816 */ /* 0x001fca00000000ff */
[----:B------:R-:W-:-:S07]  /*11450*/  IMAD R2, R3, R18, RZ ;  /* 0x0000001203027224 */ /* 0x000fce00078e02ff */
.L_x_451:
[----:B------:R-:W-:Y:S05]  /*11460*/  BSYNC B1 ;  /* 0x0000000000017941 */ /* 0x000fea0003800000 */
.L_x_450:
[----:B0-----:R-:W-:Y:S01]  /*11470*/  @!P5 IMAD R3, R104, R17, R2 ;  /* 0x000000116803d224 */ /* 0x001fe200078e0202 */
[----:B------:R-:W-:Y:S04]  /*11480*/  BSSY B1, `(.L_x_452) ;  /* 0x0000006000017945 */ /* 0x000fe80003800000 */
[----:B------:R0:W-:Y:S01]  /*11490*/  @!P5 STG.E.U8 desc[UR36][R6.64+0xa0], R3 ;  /* 0x0000a0030600d986 */ /* 0x0001e2000c101124 */
[----:B------:R-:W-:Y:S05]  /*114a0*/  @P0 BRA `(.L_x_453) ;  /* 0x00000000000c0947 */ /* 0x000fea0003800000 */
[----:B------:R-:W0:Y:S02]  /*114b0*/  LDG.E.U8 R16, desc[UR36][R4.64+0xa1] ;  /* 0x0000a12404107981 */ /* 0x000e24000c1e1100 */
[----:B0-----:R-:W-:-:S05]  /*114c0*/  PRMT R3, R16, 0x8880, RZ ;  /* 0x0000888010037816 */ /* 0x001fca00000000ff */
[----:B------:R-:W-:-:S07]  /*114d0*/  IMAD R2, R3, R18, RZ ;  /* 0x0000001203027224 */ /* 0x000fce00078e02ff */
.L_x_453:
[----:B------:R-:W-:Y:S05]  /*114e0*/  BSYNC B1 ;  /* 0x0000000000017941 */ /* 0x000fea0003800000 */
.L_x_452:
        /* <DEDUP_REMOVED lines=11> */
.L_x_455:
[----:B------:R-:W-:Y:S05]  /*115a0*/  BSYNC B1 ;  /* 0x0000000000017941 */ /* 0x000fea0003800000 */
.L_x_454:
[----:B0-----:R-:W-:Y:S01]  /*115b0*/  @!P4 IMAD R3, R106, R17, R2 ;  /* 0x000000116a03c224 */ /* 0x001fe200078e0202 */
[----:B------:R-:W-:Y:S04]  /*115c0*/  BSSY B1, `(.L_x_456) ;  /* 0x0000006000017945 */ /* 0x000fe80003800000 */
[----:B------:R0:W-:Y:S01]  /*115d0*/  @!P4 STG.E.U8 desc[UR36][R8.64+0xa0], R3 ;  /* 0x0000a0030800c986 */ /* 0x0001e2000c101124 */
[----:B------:R-:W-:Y:S05]  /*115e0*/  @P3 BRA `(.L_x_457) ;  /* 0x00000000000c3947 */ /* 0x000fea0003800000 */
[----:B------:R-:W0:Y:S02]  /*115f0*/  LDG.E.U8 R16, desc[UR36][R22.64+0xa1] ;  /* 0x0000a12416107981 */ /* 0x000e24000c1e1100 */
[----:B0-----:R-:W-:-:S05]  /*11600*/  PRMT R3, R16, 0x8880, RZ ;  /* 0x0000888010037816 */ /* 0x001fca00000000ff */
[----:B------:R-:W-:-:S07]  /*11610*/  IMAD R2, R3, R18, RZ ;  /* 0x0000001203027224 */ /* 0x000fce00078e02ff */
.L_x_457:
[----:B------:R-:W-:Y:S05]  /*11620*/  BSYNC B1 ;  /* 0x0000000000017941 */ /* 0x000fea0003800000 */
.L_x_456:
[----:B------:R-:W-:Y:S01]  /*11630*/  @!P3 IMAD R107, R107, R17, R2 ;  /* 0x000000116b6bb224 */ /* 0x000fe200078e0202 */
[----:B------:R-:W-:Y:S04]  /*11640*/  BSSY B1, `(.L_x_458) ;  /* 0x0000006000017945 */ /* 0x000fe80003800000 */
[----:B------:R0:W-:Y:S01]  /*11650*/  @!P3 STG.E.U8 desc[UR36][R8.64+0xa1], R107 ;  /* 0x0000a16b0800b986 */ /* 0x0001e2000c101124 */
[----:B------:R-:W-:Y:S05]  /*11660*/  @P5 BRA `(.L_x_459) ;  /* 0x00000000000c5947 */ /* 0x000fea0003800000 */
[----:B------:R-:W0:Y:S02]  /*11670*/  LDG.E.U8 R16, desc[UR36][R4.64+0xa8] ;  /* 0x0000a82404107981 */ /* 0x000e24000c1e1100 */
[----:B0-----:R-:W-:-:S05]  /*11680*/  PRMT R3, R16, 0x8880, RZ ;  /* 0x0000888010037816 */ /* 0x001fca00000000ff */
[----:B------:R-:W-:-:S07]  /*11690*/  IMAD R2, R3, R18, RZ ;  /* 0x0000001203027224 */ /* 0x000fce00078e02ff */
.L_x_459:
[----:B------:R-:W-:Y:S05]  /*116a0*/  BSYNC B1 ;  /* 0x0000000000017941 */ /* 0x000fea0003800000 */
.L_x_458:
[----:B0-----:R-:W-:Y:S01]  /*116b0*/  @!P5 IMAD R3, R108, R17, R2 ;  /* 0x000000116c03d224 */ /* 0x001fe200078e0202 */
[----:B------:R-:W-:Y:S04]  /*116c0*/  BSSY B1, `(.L_x_460) ;  /* 0x0000006000017945 */ /* 0x000fe80003800000 */
[----:B------:R0:W-:Y:S01]  /*116d0*/  @!P5 STG.E.U8 desc[UR36][R6.64+0xa8], R3 ;  /* 0x0000a8030600d986 */ /* 0x0001e2000c101124 */
[----:B------:R-:W-:Y:S05]  /*116e0*/  @P0 BRA `(.L_x_461) ;  /* 0x00000000000c0947 */ /* 0x000fea0003800000 */
[----:B------:R-:W0:Y:S02]  /*116f0*/  LDG.E.U8 R16, desc[UR36][R4.64+0xa9] ;  /* 0x0000a92404107981 */ /* 0x000e24000c1e1100 */
[----:B0-----:R-:W-:-:S05]  /*11700*/  PRMT R3, R16, 0x8880, RZ ;  /* 0x0000888010037816 */ /* 0x001fca00000000ff */
[----:B------:R-:W-:-:S07]  /*11710*/  IMAD R2, R3, R18, RZ ;  /* 0x0000001203027224 */ /* 0x000fce00078e02ff */
.L_x_461:
[----:B------:R-:W-:Y:S05]  /*11720*/  BSYNC B1 ;  /* 0x0000000000017941 */ /* 0x000fea0003800000 */
.L_x_460:
        /* <DEDUP_REMOVED lines=11> */
.L_x_463:
[----:B------:R-:W-:Y:S05]  /*117e0*/  BSYNC B1 ;  /* 0x0000000000017941 */ /* 0x000fea0003800000 */
.L_x_462:
[----:B0-----:R-:W-:Y:S01]  /*117f0*/  @!P4 IMAD R3, R110, R17, R2 ;  /* 0x000000116e03c224 */ /* 0x001fe200078e0202 */
[----:B------:R-:W-:Y:S04]  /*11800*/  BSSY B1, `(.L_x_464) ;  /* 0x0000006000017945 */ /* 0x000fe80003800000 */
[----:B------:R0:W-:Y:S01]  /*11810*/  @!P4 STG.E.U8 desc[UR36][R8.64+0xa8], R3 ;  /* 0x0000a8030800c986 */ /* 0x0001e2000c101124 */
[----:B------:R-:W-:Y:S05]  /*11820*/  @P3 BRA `(.L_x_465) ;  /* 0x00000000000c3947 */ /* 0x000fea0003800000 */
[----:B------:R-:W0:Y:S02]  /*11830*/  LDG.E.U8 R16, desc[UR36][R22.64+0xa9] ;  /* 0x0000a92416107981 */ /* 0x000e24000c1e1100 */
[----:B0-----:R-:W-:-:S05]  /*11840*/  PRMT R3, R16, 0x8880, RZ ;  /* 0x0000888010037816 */ /* 0x001fca00000000ff */
[----:B------:R-:W-:-:S07]  /*11850*/  IMAD R2, R3, R18, RZ ;  /* 0x0000001203027224 */ /* 0x000fce00078e02ff */
.L_x_465:
[----:B------:R-:W-:Y:S05]  /*11860*/  BSYNC B1 ;  /* 0x0000000000017941 */ /* 0x000fea0003800000 */
.L_x_464:
[----:B------:R-:W-:Y:S01]  /*11870*/  @!P3 IMAD R111, R111, R17, R2 ;  /* 0x000000116f6fb224 */ /* 0x000fe200078e0202 */
[----:B------:R-:W-:Y:S04]  /*11880*/  BSSY B1, `(.L_x_466) ;  /* 0x0000006000017945 */ /* 0x000fe80003800000 */
[----:B------:R0:W-:Y:S01]  /*11890*/  @!P3 STG.E.U8 desc[UR36][R8.64+0xa9], R111 ;  /* 0x0000a96f0800b986 */ /* 0x0001e2000c101124 */
[----:B------:R-:W-:Y:S05]  /*118a0*/  @P5 BRA `(.L_x_467) ;  /* 0x00000000000c5947 */ /* 0x000fea0003800000 */
[----:B------:R-:W0:Y:S02]  /*118b0*/  LDG.E.U8 R16, desc[UR36][R4.64+0xb0] ;  /* 0x0000b02404107981 */ /* 0x000e24000c1e1100 */
[----:B0-----:R-:W-:-:S05]  /*118c0*/  PRMT R3, R16, 0x8880, RZ ;  /* 0x0000888010037816 */ /* 0x001fca00000000ff */
[----:B------:R-:W-:-:S07]  /*118d0*/  IMAD R2, R3, R18, RZ ;  /* 0x0000001203027224 */ /* 0x000fce00078e02ff */
.L_x_467:
[----:B------:R-:W-:Y:S05]  /*118e0*/  BSYNC B1 ;  /* 0x0000000000017941 */ /* 0x000fea0003800000 */
.L_x_466:
[----:B0-----:R-:W-:Y:S01]  /*118f0*/  @!P5 IMAD R3, R112, R17, R2 ;  /* 0x000000117003d224 */ /* 0x001fe200078e0202 */
[----:B------:R-:W-:Y:S04]  /*11900*/  BSSY B1, `(.L_x_468) ;  /* 0x0000006000017945 */ /* 0x000fe80003800000 */
[----:B------:R0:W-:Y:S01]  /*11910*/  @!P5 STG.E.U8 desc[UR36][R6.64+0xb0], R3 ;  /* 0x0000b0030600d986 */ /* 0x0001e2000c101124 */
[----:B------:R-:W-:Y:S05]  /*11920*/  @P0 BRA `(.L_x_469) ;  /* 0x00000000000c0947 */ /* 0x000fea0003800000 */
[----:B------:R-:W0:Y:S02]  /*11930*/  LDG.E.U8 R16, desc[UR36][R4.64+0xb1] ;  /* 0x0000b12404107981 */ /* 0x000e24000c1e1100 */
[----:B0-----:R-:W-:-:S05]  /*11940*/  PRMT R3, R16, 0x8880, RZ ;  /* 0x0000888010037816 */ /* 0x001fca00000000ff */
[----:B------:R-:W-:-:S07]  /*11950*/  IMAD R2, R3, R18, RZ ;  /* 0x0000001203027224 */ /* 0x000fce00078e02ff */
.L_x_469:
[----:B------:R-:W-:Y:S05]  /*11960*/  BSYNC B1 ;  /* 0x0000000000017941 */ /* 0x000fea0003800000 */
.L_x_468:
        /* <DEDUP_REMOVED lines=11> */
.L_x_471:
[----:B------:R-:W-:Y:S05]  /*11a20*/  BSYNC B1 ;  /* 0x0000000000017941 */ /* 0x000fea0003800000 */
.L_x_470:
[----:B0-----:R-:W-:Y:S01]  /*11a30*/  @!P4 IMAD R3, R114, R17, R2 ;  /* 0x000000117203c224 */ /* 0x001fe200078e0202 */
[----:B------:R-:W-:Y:S04]  /*11a40*/  BSSY B1, `(.L_x_472) ;  /* 0x0000006000017945 */ /* 0x000fe80003800000 */
[----:B------:R0:W-:Y:S01]  /*11a50*/  @!P4 STG.E.U8 desc[UR36][R8.64+0xb0], R3 ;  /* 0x0000b0030800c986 */ /* 0x0001e2000c101124 */
[----:B------:R-:W-:Y:S05]  /*11a60*/  @P3 BRA `(.L_x_473) ;  /* 0x00000000000c3947 */ /* 0x000fea0003800000 */
[----:B------:R-:W0:Y:S02]  /*11a70*/  LDG.E.U8 R16, desc[UR36][R22.64+0xb1] ;  /* 0x0000b12416107981 */ /* 0x000e24000c1e1100 */
[----:B0-----:R-:W-:-:S05]  /*11a80*/  PRMT R3, R16, 0x8880, RZ ;  /* 0x0000888010037816 */ /* 0x001fca00000000ff */
[----:B------:R-:W-:-:S07]  /*11a90*/  IMAD R2, R3, R18, RZ ;  /* 0x0000001203027224 */ /* 0x000fce00078e02ff */
.L_x_473:
[----:B------:R-:W-:Y:S05]  /*11aa0*/  BSYNC B1 ;  /* 0x0000000000017941 */ /* 0x000fea0003800000 */
.L_x_472:
[----:B------:R-:W-:Y:S01]  /*11ab0*/  @!P3 IMAD R115, R115, R17, R2 ;  /* 0x000000117373b224 */ /* 0x000fe200078e0202 */
[----:B------:R-:W-:Y:S04]  /*11ac0*/  BSSY B1, `(.L_x_474) ;  /* 0x0000006000017945 */ /* 0x000fe80003800000 */
[----:B------:R0:W-:Y:S01]  /*11ad0*/  @!P3 STG.E.U8 desc[UR36][R8.64+0xb1], R115 ;  /* 0x0000b1730800b986 */ /* 0x0001e2000c101124 */
[----:B------:R-:W-:Y:S05]  /*11ae0*/  @P5 BRA `(.L_x_475) ;  /* 0x00000000000c5947 */ /* 0x000fea0003800000 */
[----:B------:R-:W0:Y:S02]  /*11af0*/  LDG.E.U8 R16, desc[UR36][R4.64+0xb8] ;  /* 0x0000b82404107981 */ /* 0x000e24000c1e1100 */
[----:B0-----:R-:W-:-:S05]  /*11b00*/  PRMT R3, R16, 0x8880, RZ ;  /* 0x0000888010037816 */ /* 0x001fca00000000ff */
[----:B------:R-:W-:-:S07]  /*11b10*/  IMAD R2, R3, R18, RZ ;  /* 0x0000001203027224 */ /* 0x000fce00078e02ff */
.L_x_475:
[----:B------:R-:W-:Y:S05]  /*11b20*/  BSYNC B1 ;  /* 0x0000000000017941 */ /* 0x000fea0003800000 */
.L_x_474:
[----:B0-----:R-:W-:Y:S01]  /*11b30*/  @!P5 IMAD R3, R116, R17, R2 ;  /* 0x000000117403d224 */ /* 0x001fe200078e0202 */
[----:B------:R-:W-:Y:S04]  /*11b40*/  BSSY B1, `(.L_x_476) ;  /* 0x0000006000017945 */ /* 0x000fe80003800000 */
[----:B------:R0:W-:Y:S01]  /*11b50*/  @!P5 STG.E.U8 desc[UR36][R6.64+0xb8], R3 ;  /* 0x0000b8030600d986 */ /* 0x0001e2000c101124 */
[----:B------:R-:W-:Y:S05]  /*11b60*/  @P0 BRA `(.L_x_477) ;  /* 0x00000000000c0947 */ /* 0x000fea0003800000 */
[----:B------:R-:W0:Y:S02]  /*11b70*/  LDG.E.U8 R16, desc[UR36][R4.64+0xb9] ;  /* 0x0000b92404107981 */ /* 0x000e24000c1e1100 */
[----:B0-----:R-:W-:-:S05]  /*11b80*/  PRMT R3, R16, 0x8880, RZ ;  /* 0x0000888010037816 */ /* 0x001fca00000000ff */
[----:B------:R-:W-:-:S07]  /*11b90*/  IMAD R2, R3, R18, RZ ;  /* 0x0000001203027224 */ /* 0x000fce00078e02ff */
.L_x_477:
[----:B------:R-:W-:Y:S05]  /*11ba0*/  BSYNC B1 ;  /* 0x0000000000017941 */ /* 0x000fea0003800000 */
.L_x_476:
        /* <DEDUP_REMOVED lines=11> */
.L_x_479:
[----:B------:R-:W-:Y:S05]  /*11c60*/  BSYNC B1 ;  /* 0x0000000000017941 */ /* 0x000fea0003800000 */
.L_x_478:
[----:B0-----:R-:W-:Y:S01]  /*11c70*/  @!P4 IMAD R3, R118, R17, R2 ;  /* 0x000000117603c224 */ /* 0x001fe200078e0202 */
[----:B------:R-:W-:Y:S04]  /*11c80*/  BSSY B1, `(.L_x_480) ;  /* 0x0000006000017945 */ /* 0x000fe80003800000 */
[----:B------:R0:W-:Y:S01]  /*11c90*/  @!P4 STG.E.U8 desc[UR36][R8.64+0xb8], R3 ;  /* 0x0000b8030800c986 */ /* 0x0001e2000c101124 */
[----:B------:R-:W-:Y:S05]  /*11ca0*/  @P3 BRA `(.L_x_481) ;  /* 0x00000000000c3947 */ /* 0x000fea0003800000 */
[----:B------:R-:W0:Y:S02]  /*11cb0*/  LDG.E.U8 R16, desc[UR36][R22.64+0xb9] ;  /* 0x0000b92416107981 */ /* 0x000e24000c1e1100 */
[----:B0-----:R-:W-:-:S05]  /*11cc0*/  PRMT R3, R16, 0x8880, RZ ;  /* 0x0000888010037816 */ /* 0x001fca00000000ff */
[----:B------:R-:W-:-:S07]  /*11cd0*/  IMAD R2, R3, R18, RZ ;  /* 0x0000001203027224 */ /* 0x000fce00078e02ff */
.L_x_481:
[----:B------:R-:W-:Y:S05]  /*11ce0*/  BSYNC B1 ;  /* 0x0000000000017941 */ /* 0x000fea0003800000 */
.L_x_480:
[----:B------:R-:W-:Y:S01]  /*11cf0*/  @!P3 IMAD R119, R119, R17, R2 ;  /* 0x000000117777b224 */ /* 0x000fe200078e0202 */
[----:B------:R-:W-:Y:S04]  /*11d00*/  BSSY B1, `(.L_x_482) ;  /* 0x0000006000017945 */ /* 0x000fe80003800000 */
[----:B------:R0:W-:Y:S01]  /*11d10*/  @!P3 STG.E.U8 desc[UR36][R8.64+0xb9], R119 ;  /* 0x0000b9770800b986 */ /* 0x0001e2000c101124 */
[----:B------:R-:W-:Y:S05]  /*11d20*/  @P5 BRA `(.L_x_483) ;  /* 0x00000000000c5947 */ /* 0x000fea0003800000 */
[----:B------:R-:W0:Y:S02]  /*11d30*/  LDG.E.U8 R16, desc[UR36][R4.64+0xc0] ;  /* 0x0000c02404107981 */ /* 0x000e24000c1e1100 */
[----:B0-----:R-:W-:-:S05]  /*11d40*/  PRMT R3, R16, 0x8880, RZ ;  /* 0x0000888010037816 */ /* 0x001fca00000000ff */
[----:B------:R-:W-:-:S07]  /*11d50*/  IMAD R2, R3, R18, RZ ;  /* 0x0000001203027224 */ /* 0x000fce00078e02ff */
.L_x_483:
[----:B------:R-:W-:Y:S05]  /*11d60*/  BSYNC B1 ;  /* 0x0000000000017941 */ /* 0x000fea0003800000 */
.L_x_482:
[----:B0-----:R-:W-:Y:S01]  /*11d70*/  @!P5 IMAD R3, R120, R17, R2 ;  /* 0x000000117803d224 */ /* 0x001fe200078e0202 */
[----:B------:R-:W-:Y:S04]  /*11d80*/  BSSY B1, `(.L_x_484) ;  /* 0x0000006000017945 */ /* 0x000fe80003800000 */
[----:B------:R0:W-:Y:S01]  /*11d90*/  @!P5 STG.E.U8 desc[UR36][R6.64+0xc0], R3 ;  /* 0x0000c0030600d986 */ /* 0x0001e2000c101124 */
[----:B------:R-:W-:Y:S05]  /*11da0*/  @P0 BRA `(.L_x_485) ;  /* 0x00000000000c0947 */ /* 0x000fea0003800000 */
[----:B------:R-:W0:Y:S02]  /*11db0*/  LDG.E.U8 R16, desc[UR36][R4.64+0xc1] ;  /* 0x0000c12404107981 */ /* 0x000e24000c1e1100 */
[----:B0-----:R-:W-:-:S05]  /*11dc0*/  PRMT R3, R16, 0x8880, RZ ;  /* 0x0000888010037816 */ /* 0x001fca00000000ff */
[----:B------:R-:W-:-:S07]  /*11dd0*/  IMAD R2, R3, R18, RZ ;  /* 0x0000001203027224 */ /* 0x000fce00078e02ff */
.L_x_485:
[----:B------:R-:W-:Y:S05]  /*11de0*/  BSYNC B1 ;  /* 0x0000000000017941 */ /* 0x000fea0003800000 */
.L_x_484:
        /* <DEDUP_REMOVED lines=11> */
.L_x_487:
[----:B------:R-:W-:Y:S05]  /*11ea0*/  BSYNC B1 ;  /* 0x0000000000017941 */ /* 0x000fea0003800000 */
.L_x_486:
[----:B0-----:R-:W-:Y:S01]  /*11eb0*/  @!P4 IMAD R3, R122, R17, R2 ;  /* 0x000000117a03c224 */ /* 0x001fe200078e0202 */
[----:B------:R-:W-:Y:S04]  /*11ec0*/  BSSY B1, `(.L_x_488) ;  /* 0x0000006000017945 */ /* 0x000fe80003800000 */
[----:B------:R0:W-:Y:S01]  /*11ed0*/  @!P4 STG.E.U8 desc[UR36][R8.64+0xc0], R3 ;  /* 0x0000c0030800c986 */ /* 0x0001e2000c101124 */
[----:B------:R-:W-:Y:S05]  /*11ee0*/  @P3 BRA `(.L_x_489) ;  /* 0x00000000000c3947 */ /* 0x000fea0003800000 */
[----:B------:R-:W0:Y:S02]  /*11ef0*/  LDG.E.U8 R16, desc[UR36][R22.64+0xc1] ;  /* 0x0000c12416107981 */ /* 0x000e24000c1e1100 */
[----:B0-----:R-:W-:-:S05]  /*11f00*/  PRMT R3, R16, 0x8880, RZ ;  /* 0x0000888010037816 */ /* 0x001fca00000000ff */
[----:B------:R-:W-:-:S07]  /*11f10*/  IMAD R2, R3, R18, RZ ;  /* 0x0000001203027224 */ /* 0x000fce00078e02ff */
.L_x_489:
[----:B------:R-:W-:Y:S05]  /*11f20*/  BSYNC B1 ;  /* 0x0000000000017941 */ /* 0x000fea0003800000 */
.L_x_488:
[----:B------:R-:W-:Y:S01]  /*11f30*/  @!P3 IMAD R123, R123, R17, R2 ;  /* 0x000000117b7bb224 */ /* 0x000fe200078e0202 */
[----:B------:R-:W-:Y:S04]  /*11f40*/  BSSY B1, `(.L_x_490) ;  /* 0x0000006000017945 */ /* 0x000fe80003800000 */
[----:B------:R0:W-:Y:S01]  /*11f50*/  @!P3 STG.E.U8 desc[UR36][R8.64+0xc1], R123 ;  /* 0x0000c17b0800b986 */ /* 0x0001e2000c101124 */
[----:B------:R-:W-:Y:S05]  /*11f60*/  @P5 BRA `(.L_x_491) ;  /* 0x00000000000c5947 */ /* 0x000fea0003800000 */
[----:B------:R-:W0:Y:S02]  /*11f70*/  LDG.E.U8 R16, desc[UR36][R4.64+0xc8] ;  /* 0x0000c82404107981 */ /* 0x000e24000c1e1100 */
[----:B0-----:R-:W-:-:S05]  /*11f80*/  PRMT R3, R16, 0x8880, RZ ;  /* 0x0000888010037816 */ /* 0x001fca00000000ff */
[----:B------:R-:W-:-:S07]  /*11f90*/  IMAD R2, R3, R18, RZ ;  /* 0x0000001203027224 */ /* 0x000fce00078e02ff */
.L_x_491:
[----:B------:R-:W-:Y:S05]  /*11fa0*/  BSYNC B1 ;  /* 0x0000000000017941 */ /* 0x000fea0003800000 */
.L_x_490:
[----:B0-----:R-:W-:Y:S01]  /*11fb0*/  @!P5 IMAD R3, R124, R17, R2 ;  /* 0x000000117c03d224 */ /* 0x001fe200078e0202 */
[----:B------:R-:W-:Y:S04]  /*11fc0*/  BSSY B1, `(.L_x_492) ;  /* 0x0000006000017945 */ /* 0x000fe80003800000 */
[----:B------:R0:W-:Y:S01]  /*11fd0*/  @!P5 STG.E.U8 desc[UR36][R6.64+0xc8], R3 ;  /* 0x0000c8030600d986 */ /* 0x0001e2000c101124 */
[----:B------:R-:W-:Y:S05]  /*11fe0*/  @P0 BRA `(.L_x_493) ;  /* 0x00000000000c0947 */ /* 0x000fea0003800000 */
[----:B------:R-:W0:Y:S02]  /*11ff0*/  LDG.E.U8 R16, desc[UR36][R4.64+0xc9] ;  /* 0x0000c92404107981 */ /* 0x000e24000c1e1100 */
[----:B0-----:R-:W-:-:S05]  /*12000*/  PRMT R3, R16, 0x8880, RZ ;  /* 0x0000888010037816 */ /* 0x001fca00000000ff */
[----:B------:R-:W-:-:S07]  /*12010*/  IMAD R2, R3, R18, RZ ;  /* 0x0000001203027224 */ /* 0x000fce00078e02ff */
.L_x_493:
[----:B------:R-:W-:Y:S05]  /*12020*/  BSYNC B1 ;  /* 0x0000000000017941 */ /* 0x000fea0003800000 */
.L_x_492:
        /* <DEDUP_REMOVED lines=11> */
.L_x_495:
[----:B------:R-:W-:Y:S05]  /*120e0*/  BSYNC B1 ;  /* 0x0000000000017941 */ /* 0x000fea0003800000 */
.L_x_494:
[----:B0-----:R-:W-:Y:S01]  /*120f0*/  @!P4 IMAD R3, R126, R17, R2 ;  /* 0x000000117e03c224 */ /* 0x001fe200078e0202 */
[----:B------:R-:W-:Y:S04]  /*12100*/  BSSY B1, `(.L_x_496) ;  /* 0x0000006000017945 */ /* 0x000fe80003800000 */
[----:B------:R0:W-:Y:S01]  /*12110*/  @!P4 STG.E.U8 desc[UR36][R8.64+0xc8], R3 ;  /* 0x0000c8030800c986 */ /* 0x0001e2000c101124 */
[----:B------:R-:W-:Y:S05]  /*12120*/  @P3 BRA `(.L_x_497) ;  /* 0x00000000000c3947 */ /* 0x000fea0003800000 */
[----:B------:R-:W0:Y:S02]  /*12130*/  LDG.E.U8 R16, desc[UR36][R22.64+0xc9] ;  /* 0x0000c92416107981 */ /* 0x000e24000c1e1100 */
[----:B0-----:R-:W-:-:S05]  /*12140*/  PRMT R3, R16, 0x8880, RZ ;  /* 0x0000888010037816 */ /* 0x001fca00000000ff */
[----:B------:R-:W-:-:S07]  /*12150*/  IMAD R2, R3, R18, RZ ;  /* 0x0000001203027224 */ /* 0x000fce00078e02ff */
.L_x_497:
[----:B------:R-:W-:Y:S05]  /*12160*/  BSYNC B1 ;  /* 0x0000000000017941 */ /* 0x000fea0003800000 */
.L_x_496:
[----:B------:R-:W-:Y:S01]  /*12170*/  @!P3 IMAD R127, R127, R17, R2 ;  /* 0x000000117f7fb224 */ /* 0x000fe200078e0202 */
[----:B------:R-:W-:Y:S04]  /*12180*/  BSSY B1, `(.L_x_498) ;  /* 0x0000006000017945 */ /* 0x000fe80003800000 */
[----:B------:R0:W-:Y:S01]  /*12190*/  @!P3 STG.E.U8 desc[UR36][R8.64+0xc9], R127 ;  /* 0x0000c97f0800b986 */ /* 0x0001e2000c101124 */
[----:B------:R-:W-:Y:S05]  /*121a0*/  @P5 BRA `(.L_x_499) ;  /* 0x00000000000c5947 */ /* 0x000fea0003800000 */
[----:B------:R-:W0:Y:S02]  /*121b0*/  LDG.E.U8 R16, desc[UR36][R4.64+0xd0] ;  /* 0x0000d02404107981 */ /* 0x000e24000c1e1100 */
[----:B0-----:R-:W-:-:S05]  /*121c0*/  PRMT R3, R16, 0x8880, RZ ;  /* 0x0000888010037816 */ /* 0x001fca00000000ff */
[----:B------:R-:W-:-:S07]  /*121d0*/  IMAD R2, R3, R18, RZ ;  /* 0x0000001203027224 */ /* 0x000fce00078e02ff */
.L_x_499:
[----:B------:R-:W-:Y:S05]  /*121e0*/  BSYNC B1 ;  /* 0x0000000000017941 */ /* 0x000fea0003800000 */
.L_x_498:
[----:B0-----:R-:W-:Y:S01]  /*121f0*/  @!P5 IMAD R3, R128, R17, R2 ;  /* 0x000000118003d224 */ /* 0x001fe200078e0202 */
[----:B------:R-:W-:Y:S04]  /*12200*/  BSSY B1, `(.L_x_500) ;  /* 0x0000006000017945 */ /* 0x000fe80003800000 */
[----:B------:R0:W-:Y:S01]  /*12210*/  @!P5 STG.E.U8 desc[UR36][R6.64+0xd0], R3 ;  /* 0x0000d0030600d986 */ /* 0x0001e2000c101124 */
[----:B------:R-:W-:Y:S05]  /*12220*/  @P0 BRA `(.L_x_501) ;  /* 0x00000000000c0947 */ /* 0x000fea0003800000 */
[----:B------:R-:W0:Y:S02]  /*12230*/  LDG.E.U8 R16, desc[UR36][R4.64+0xd1] ;  /* 0x0000d12404107981 */ /* 0x000e24000c1e1100 */
[----:B0-----:R-:W-:-:S05]  /*12240*/  PRMT R3, R16, 0x8880, RZ ;  /* 0x0000888010037816 */ /* 0x001fca00000000ff */
[----:B------:R-:W-:-:S07]  /*12250*/  IMAD R2, R3, R18, RZ ;  /* 0x0000001203027224 */ /* 0x000fce00078e02ff */
.L_x_501:
[----:B------:R-:W-:Y:S05]  /*12260*/  BSYNC B1 ;  /* 0x0000000000017941 */ /* 0x000fea0003800000 */
.L_x_500:
        /* <DEDUP_REMOVED lines=11> */
.L_x_503:
[----:B------:R-:W-:Y:S05]  /*12320*/  BSYNC B1 ;  /* 0x0000000000017941 */ /* 0x000fea0003800000 */
.L_x_502:
[----:B0-----:R-:W-:Y:S01]  /*12330*/  @!P4 IMAD R3, R130, R17, R2 ;  /* 0x000000118203c224 */ /* 0x001fe200078e0202 */
[----:B------:R-:W-:Y:S04]  /*12340*/  BSSY B1, `(.L_x_504) ;  /* 0x0000006000017945 */ /* 0x000fe80003800000 */
[----:B------:R0:W-:Y:S01]  /*12350*/  @!P4 STG.E.U8 desc[UR36][R8.64+0xd0], R3 ;  /* 0x0000d0030800c986 */ /* 0x0001e2000c101124 */
[----:B------:R-:W-:Y:S05]  /*12360*/  @P3 BRA `(.L_x_505) ;  /* 0x00000000000c3947 */ /* 0x000fea0003800000 */
[----:B------:R-:W0:Y:S02]  /*12370*/  LDG.E.U8 R16, desc[UR36][R22.64+0xd1] ;  /* 0x0000d12416107981 */ /* 0x000e24000c1e1100 */
[----:B0-----:R-:W-:-:S05]  /*12380*/  PRMT R3, R16, 0x8880, RZ ;  /* 0x0000888010037816 */ /* 0x001fca00000000ff */
[----:B------:R-:W-:-:S07]  /*12390*/  IMAD R2, R3, R18, RZ ;  /* 0x0000001203027224 */ /* 0x000fce00078e02ff */
.L_x_505:
[----:B------:R-:W-:Y:S05]  /*123a0*/  BSYNC B1 ;  /* 0x0000000000017941 */ /* 0x000fea0003800000 */
.L_x_504:
[----:B------:R-:W-:Y:S01]  /*123b0*/  @!P3 IMAD R131, R131, R17, R2 ;  /* 0x000000118383b224 */ /* 0x000fe200078e0202 */
[----:B------:R-:W-:Y:S04]  /*123c0*/  BSSY B1, `(.L_x_506) ;  /* 0x0000006000017945 */ /* 0x000fe80003800000 */
[----:B------:R0:W-:Y:S01]  /*123d0*/  @!P3 STG.E.U8 desc[UR36][R8.64+0xd1], R131 ;  /* 0x0000d1830800b986 */ /* 0x0001e2000c101124 */
[----:B------:R-:W-:Y:S05]  /*123e0*/  @P5 BRA `(.L_x_507) ;  /* 0x00000000000c5947 */ /* 0x000fea0003800000 */
[----:B------:R-:W0:Y:S02]  /*123f0*/  LDG.E.U8 R16, desc[UR36][R4.64+0xd8] ;  /* 0x0000d82404107981 */ /* 0x000e24000c1e1100 */
[----:B0-----:R-:W-:-:S05]  /*12400*/  PRMT R3, R16, 0x8880, RZ ;  /* 0x0000888010037816 */ /* 0x001fca00000000ff */
[----:B------:R-:W-:-:S07]  /*12410*/  IMAD R2, R3, R18, RZ ;  /* 0x0000001203027224 */ /* 0x000fce00078e02ff */
.L_x_507:
[----:B------:R-:W-:Y:S05]  /*12420*/  BSYNC B1 ;  /* 0x0000000000017941 */ /* 0x000fea0003800000 */
.L_x_506:
[----:B0-----:R-:W-:Y:S01]  /*12430*/  @!P5 IMAD R3, R132, R17, R2 ;  /* 0x000000118403d224 */ /* 0x001fe200078e0202 */
[----:B------:R-:W-:Y:S04]  /*12440*/  BSSY B1, `(.L_x_508) ;  /* 0x0000006000017945 */ /* 0x000fe80003800000 */
[----:B------:R0:W-:Y:S01]  /*12450*/  @!P5 STG.E.U8 desc[UR36][R6.64+0xd8], R3 ;  /* 0x0000d8030600d986 */ /* 0x0001e2000c101124 */
[----:B------:R-:W-:Y:S05]  /*12460*/  @P0 BRA `(.L_x_509) ;  /* 0x00000000000c0947 */ /* 0x000fea0003800000 */
[----:B------:R-:W0:Y:S02]  /*12470*/  LDG.E.U8 R16, desc[UR36][R4.64+0xd9] ;  /* 0x0000d92404107981 */ /* 0x000e24000c1e1100 */
[----:B0-----:R-:W-:-:S05]  /*12480*/  PRMT R3, R16, 0x8880, RZ ;  /* 0x0000888010037816 */ /* 0x001fca00000000ff */
[----:B------:R-:W-:-:S07]  /*12490*/  IMAD R2, R3, R18, RZ ;  /* 0x0000001203027224 */ /* 0x000fce00078e02ff */
.L_x_509:
[----:B------:R-:W-:Y:S05]  /*124a0*/  BSYNC B1 ;  /* 0x0000000000017941 */ /* 0x000fea0003800000 */
.L_x_508:
        /* <DEDUP_REMOVED lines=11> */
.L_x_511:
[----:B------:R-:W-:Y:S05]  /*12560*/  BSYNC B1 ;  /* 0x0000000000017941 */ /* 0x000fea0003800000 */
.L_x_510:
[----:B0-----:R-:W-:Y:S01]  /*12570*/  @!P4 IMAD R3, R134, R17, R2 ;  /* 0x000000118603c224 */ /* 0x001fe200078e0202 */
[----:B------:R-:W-:Y:S04]  /*12580*/  BSSY B1, `(.L_x_512) ;  /* 0x0000006000017945 */ /* 0x000fe80003800000 */
[----:B------:R0:W-:Y:S01]  /*12590*/  @!P4 STG.E.U8 desc[UR36][R8.64+0xd8], R3 ;  /* 0x0000d8030800c986 */ /* 0x0001e2000c101124 */
[----:B------:R-:W-:Y:S05]  /*125a0*/  @P3 BRA `(.L_x_513) ;  /* 0x00000000000c3947 */ /* 0x000fea0003800000 */
[----:B------:R-:W0:Y:S02]  /*125b0*/  LDG.E.U8 R16, desc[UR36][R22.64+0xd9] ;  /* 0x0000d92416107981 */ /* 0x000e24000c1e1100 */
[----:B0-----:R-:W-:-:S05]  /*125c0*/  PRMT R3, R16, 0x8880, RZ ;  /* 0x0000888010037816 */ /* 0x001fca00000000ff */
[----:B------:R-:W-:-:S07]  /*125d0*/  IMAD R2, R3, R18, RZ ;  /* 0x0000001203027224 */ /* 0x000fce00078e02ff */
.L_x_513:
[----:B------:R-:W-:Y:S05]  /*125e0*/  BSYNC B1 ;  /* 0x0000000000017941 */ /* 0x000fea0003800000 */
.L_x_512:
[----:B------:R-:W-:Y:S01]  /*125f0*/  @!P3 IMAD R135, R135, R17, R2 ;  /* 0x000000118787b224 */ /* 0x000fe200078e0202 */
[----:B------:R-:W-:Y:S04]  /*12600*/  BSSY B1, `(.L_x_514) ;  /* 0x0000006000017945 */ /* 0x000fe80003800000 */
[----:B------:R0:W-:Y:S01]  /*12610*/  @!P3 STG.E.U8 desc[UR36][R8.64+0xd9], R135 ;  /* 0x0000d9870800b986 */ /* 0x0001e2000c101124 */
[----:B------:R-:W-:Y:S05]  /*12620*/  @P5 BRA `(.L_x_515) ;  /* 0x00000000000c5947 */ /* 0x000fea0003800000 */
[----:B------:R-:W0:Y:S02]  /*12630*/  LDG.E.U8 R16, desc[UR36][R4.64+0xe0] ;  /* 0x0000e02404107981 */ /* 0x000e24000c1e1100 */
[----:B0-----:R-:W-:-:S05]  /*12640*/  PRMT R3, R16, 0x8880, RZ ;  /* 0x0000888010037816 */ /* 0x001fca00000000ff */
[----:B------:R-:W-:-:S07]  /*12650*/  IMAD R2, R3, R18, RZ ;  /* 0x0000001203027224 */ /* 0x000fce00078e02ff */
.L_x_515:
[----:B------:R-:W-:Y:S05]  /*12660*/  BSYNC B1 ;  /* 0x0000000000017941 */ /* 0x000fea0003800000 */
.L_x_514:
[----:B0-----:R-:W-:Y:S01]  /*12670*/  @!P5 IMAD R3, R136, R17, R2 ;  /* 0x000000118803d224 */ /* 0x001fe200078e0202 */
[----:B------:R-:W-:Y:S04]  /*12680*/  BSSY B1, `(.L_x_516) ;  /* 0x0000006000017945 */ /* 0x000fe80003800000 */
[----:B------:R0:W-:Y:S01]  /*12690*/  @!P5 STG.E.U8 desc[UR36][R6.64+0xe0], R3 ;  /* 0x0000e0030600d986 */ /* 0x0001e2000c101124 */
[----:B------:R-:W-:Y:S05]  /*126a0*/  @P0 BRA `(.L_x_517) ;  /* 0x00000000000c0947 */ /* 0x000fea0003800000 */
[----:B------:R-:W0:Y:S02]  /*126b0*/  LDG.E.U8 R16, desc[UR36][R4.64+0xe1] ;  /* 0x0000e12404107981 */ /* 0x000e24000c1e1100 */
[----:B0-----:R-:W-:-:S05]  /*126c0*/  PRMT R3, R16, 0x8880, RZ ;  /* 0x0000888010037816 */ /* 0x001fca00000000ff */
[----:B------:R-:W-:-:S07]  /*126d0*/  IMAD R2, R3, R18, RZ ;  /* 0x0000001203027224 */ /* 0x000fce00078e02ff */
.L_x_517:
[----:B------:R-:W-:Y:S05]  /*126e0*/  BSYNC B1 ;  /* 0x0000000000017941 */ /* 0x000fea0003800000 */
.L_x_516:
        /* <DEDUP_REMOVED lines=11> */
.L_x_519:
[----:B------:R-:W-:Y:S05]  /*127a0*/  BSYNC B1 ;  /* 0x0000000000017941 */ /* 0x000fea0003800000 */
.L_x_518:
[----:B0-----:R-:W-:Y:S01]  /*127b0*/  @!P4 IMAD R3, R138, R17, R2 ;  /* 0x000000118a03c224 */ /* 0x001fe200078e0202 */
[----:B------:R-:W-:Y:S04]  /*127c0*/  BSSY B1, `(.L_x_520) ;  /* 0x0000006000017945 */ /* 0x000fe80003800000 */
[----:B------:R0:W-:Y:S01]  /*127d0*/  @!P4 STG.E.U8 desc[UR36][R8.64+0xe0], R3 ;  /* 0x0000e0030800c986 */ /* 0x0001e2000c101124 */
[----:B------:R-:W-:Y:S05]  /*127e0*/  @P3 BRA `(.L_x_521) ;  /* 0x00000000000c3947 */ /* 0x000fea0003800000 */
[----:B------:R-:W0:Y:S02]  /*127f0*/  LDG.E.U8 R16, desc[UR36][R22.64+0xe1] ;  /* 0x0000e12416107981 */ /* 0x000e24000c1e1100 */
[----:B0-----:R-:W-:-:S05]  /*12800*/  PRMT R3, R16, 0x8880, RZ ;  /* 0x0000888010037816 */ /* 0x001fca00000000ff */
[----:B------:R-:W-:-:S07]  /*12810*/  IMAD R2, R3, R18, RZ ;  /* 0x0000001203027224 */ /* 0x000fce00078e02ff */
.L_x_521:
[----:B------:R-:W-:Y:S05]  /*12820*/  BSYNC B1 ;  /* 0x0000000000017941 */ /* 0x000fea0003800000 */
.L_x_520:
[----:B------:R-:W-:Y:S01]  /*12830*/  @!P3 IMAD R139, R139, R17, R2 ;  /* 0x000000118b8bb224 */ /* 0x000fe200078e0202 */
[----:B------:R-:W-:Y:S04]  /*12840*/  BSSY B1, `(.L_x_522) ;  /* 0x0000006000017945 */ /* 0x000fe80003800000 */
[----:B------:R0:W-:Y:S01]  /*12850*/  @!P3 STG.E.U8 desc[UR36][R8.64+0xe1], R139 ;  /* 0x0000e18b0800b986 */ /* 0x0001e2000c101124 */
[----:B------:R-:W-:Y:S05]  /*12860*/  @P5 BRA `(.L_x_523) ;  /* 0x00000000000c5947 */ /* 0x000fea0003800000 */
[----:B------:R-:W0:Y:S02]  /*12870*/  LDG.E.U8 R16, desc[UR36][R4.64+0xe8] ;  /* 0x0000e82404107981 */ /* 0x000e24000c1e1100 */
[----:B0-----:R-:W-:-:S05]  /*12880*/  PRMT R3, R16, 0x8880, RZ ;  /* 0x0000888010037816 */ /* 0x001fca00000000ff */
[----:B------:R-:W-:-:S07]  /*12890*/  IMAD R2, R3, R18, RZ ;  /* 0x0000001203027224 */ /* 0x000fce00078e02ff */
.L_x_523:
[----:B------:R-:W-:Y:S05]  /*128a0*/  BSYNC B1 ;  /* 0x0000000000017941 */ /* 0x000fea0003800000 */
.L_x_522:
[----:B0-----:R-:W-:Y:S01]  /*128b0*/  @!P5 IMAD R3, R140, R17, R2 ;  /* 0x000000118c03d224 */ /* 0x001fe200078e0202 */
[----:B------:R-:W-:Y:S04]  /*128c0*/  BSSY B1, `(.L_x_524) ;  /* 0x0000006000017945 */ /* 0x000fe80003800000 */
[----:B------:R0:W-:Y:S01]  /*128d0*/  @!P5 STG.E.U8 desc[UR36][R6.64+0xe8], R3 ;  /* 0x0000e8030600d986 */ /* 0x0001e2000c101124 */
[----:B------:R-:W-:Y:S05]  /*128e0*/  @P0 BRA `(.L_x_525) ;  /* 0x00000000000c0947 */ /* 0x000fea0003800000 */
[----:B------:R-:W0:Y:S02]  /*128f0*/  LDG.E.U8 R16, desc[UR36][R4.64+0xe9] ;  /* 0x0000e92404107981 */ /* 0x000e24000c1e1100 */
[----:B0-----:R-:W-:-:S05]  /*12900*/  PRMT R3, R16, 0x8880, RZ ;  /* 0x0000888010037816 */ /* 0x001fca00000000ff */
[----:B------:R-:W-:-:S07]  /*12910*/  IMAD R2, R3, R18, RZ ;  /* 0x0000001203027224 */ /* 0x000fce00078e02ff */
.L_x_525:
[----:B------:R-:W-:Y:S05]  /*12920*/  BSYNC B1 ;  /* 0x0000000000017941 */ /* 0x000fea0003800000 */
.L_x_524:
        /* <DEDUP_REMOVED lines=11> */
.L_x_527:
[----:B------:R-:W-:Y:S05]  /*129e0*/  BSYNC B1 ;  /* 0x0000000000017941 */ /* 0x000fea0003800000 */
.L_x_526:
[----:B0-----:R-:W-:Y:S01]  /*129f0*/  @!P4 IMAD R3, R142, R17, R2 ;  /* 0x000000118e03c224 */ /* 0x001fe200078e0202 */
[----:B------:R-:W-:Y:S04]  /*12a00*/  BSSY B1, `(.L_x_528) ;  /* 0x0000006000017945 */ /* 0x000fe80003800000 */
[----:B------:R0:W-:Y:S01]  /*12a10*/  @!P4 STG.E.U8 desc[UR36][R8.64+0xe8], R3 ;  /* 0x0000e8030800c986 */ /* 0x0001e2000c101124 */
[----:B------:R-:W-:Y:S05]  /*12a20*/  @P3 BRA `(.L_x_529) ;  /* 0x00000000000c3947 */ /* 0x000fea0003800000 */
[----:B------:R-:W0:Y:S02]  /*12a30*/  LDG.E.U8 R16, desc[UR36][R22.64+0xe9] ;  /* 0x0000e92416107981 */ /* 0x000e24000c1e1100 */
[----:B0-----:R-:W-:-:S05]  /*12a40*/  PRMT R3, R16, 0x8880, RZ ;  /* 0x0000888010037816 */ /* 0x001fca00000000ff */
[----:B------:R-:W-:-:S07]  /*12a50*/  IMAD R2, R3, R18, RZ ;  /* 0x0000001203027224 */ /* 0x000fce00078e02ff */
.L_x_529:
[----:B------:R-:W-:Y:S05]  /*12a60*/  BSYNC B1 ;  /* 0x0000000000017941 */ /* 0x000fea0003800000 */
.L_x_528:
[----:B------:R-:W-:Y:S01]  /*12a70*/  @!P3 IMAD R143, R143, R17, R2 ;  /* 0x000000118f8fb224 */ /* 0x000fe200078e0202 */
[----:B------:R-:W-:Y:S04]  /*12a80*/  BSSY B1, `(.L_x_530) ;  /* 0x0000006000017945 */ /* 0x000fe80003800000 */
[----:B------:R0:W-:Y:S01]  /*12a90*/  @!P3 STG.E.U8 desc[UR36][R8.64+0xe9], R143 ;  /* 0x0000e98f0800b986 */ /* 0x0001e2000c101124 */
[----:B------:R-:W-:Y:S05]  /*12aa0*/  @P5 BRA `(.L_x_531) ;  /* 0x00000000000c5947 */ /* 0x000fea0003800000 */
[----:B------:R-:W0:Y:S02]  /*12ab0*/  LDG.E.U8 R16, desc[UR36][R4.64+0xf0] ;  /* 0x0000f02404107981 */ /* 0x000e24000c1e1100 */
[----:B0-----:R-:W-:-:S05]  /*12ac0*/  PRMT R3, R16, 0x8880, RZ ;  /* 0x0000888010037816 */ /* 0x001fca00000000ff */
[----:B------:R-:W-:-:S07]  /*12ad0*/  IMAD R2, R3, R18, RZ ;  /* 0x0000001203027224 */ /* 0x000fce00078e02ff */
.L_x_531:
[----:B------:R-:W-:Y:S05]  /*12ae0*/  BSYNC B1 ;  /* 0x0000000000017941 */ /* 0x000fea0003800000 */
.L_x_530:
[----:B0-----:R-:W-:Y:S01]  /*12af0*/  @!P5 IMAD R3, R144, R17, R2 ;  /* 0x000000119003d224 */ /* 0x001fe200078e0202 */
[----:B------:R-:W-:Y:S04]  /*12b00*/  BSSY B1, `(.L_x_532) ;  /* 0x0000006000017945 */ /* 0x000fe80003800000 */
[----:B------:R0:W-:Y:S01]  /*12b10*/  @!P5 STG.E.U8 desc[UR36][R6.64+0xf0], R3 ;  /* 0x0000f0030600d986 */ /* 0x0001e2000c101124 */
[----:B------:R-:W-:Y:S05]  /*12b20*/  @P0 BRA `(.L_x_533) ;  /* 0x00000000000c0947 */ /* 0x000fea0003800000 */
[----:B------:R-:W0:Y:S02]  /*12b30*/  LDG.E.U8 R16, desc[UR36][R4.64+0xf1] ;  /* 0x0000f12404107981 */ /* 0x000e24000c1e1100 */
[----:B0-----:R-:W-:-:S05]  /*12b40*/  PRMT R3, R16, 0x8880, RZ ;  /* 0x0000888010037816 */ /* 0x001fca00000000ff */
[----:B------:R-:W-:-:S07]  /*12b50*/  IMAD R2, R3, R18, RZ ;  /* 0x0000001203027224 */ /* 0x000fce00078e02ff */
.L_x_533:
[----:B------:R-:W-:Y:S05]  /*12b60*/  BSYNC B1 ;  /* 0x0000000000017941 */ /* 0x000fea0003800000 */
.L_x_532:
[C---:B------:R-:W-:Y:S01]  /*12b70*/  ISETP.LT.OR P4, PT, R0.reuse, 0xf1, !P1 ;  /* 0x000000f10000780c */ /* 0x040fe20004f81670 */
[----:B------:R-:W-:Y:S01]  /*12b80*/  @!P0 IMAD R145, R145, R17, R2 ;  /* 0x0000001191918224 */ /* 0x000fe200078e0202 */
[----:B------:R-:W-:Y:S01]  /*12b90*/  BSSY B1, `(.L_x_534) ;  /* 0x000000a000017945 */ /* 0x000fe20003800000 */
[C---:B------:R-:W-:Y:S02]  /*12ba0*/  ISETP.LT.OR P3, PT, R0.reuse, 0xf2, !P1 ;  /* 0x000000f20000780c */ /* 0x040fe40004f61670 */
        /* <DEDUP_REMOVED lines=8> */
.L_x_535:
[----:B------:R-:W-:Y:S05]  /*12c30*/  BSYNC B1 ;  /* 0x0000000000017941 */ /* 0x000fea0003800000 */
.L_x_534:
[----:B0-----:R-:W-:Y:S01]  /*12c40*/  @!P4 IMAD R3, R146, R17, R2 ;  /* 0x000000119203c224 */ /* 0x001fe200078e0202 */
[----:B------:R-:W-:Y:S04]  /*12c50*/  BSSY B1, `(.L_x_536) ;  /* 0x0000006000017945 */ /* 0x000fe80003800000 */
[----:B------:R0:W-:Y:S01]  /*12c60*/  @!P4 STG.E.U8 desc[UR36][R8.64+0xf0], R3 ;  /* 0x0000f0030800c986 */ /* 0x0001e2000c101124 */
[----:B------:R-:W-:Y:S05]  /*12c70*/  @P3 BRA `(.L_x_537) ;  /* 0x00000000000c3947 */ /* 0x000fea0003800000 */
[----:B------:R-:W0:Y:S02]  /*12c80*/  LDG.E.U8 R16, desc[UR36][R22.64+0xf1] ;  /* 0x0000f12416107981 */ /* 0x000e24000c1e1100 */
[----:B0-----:R-:W-:-:S05]  /*12c90*/  PRMT R3, R16, 0x8880, RZ ;  /* 0x0000888010037816 */ /* 0x001fca00000000ff */
[----:B------:R-:W-:-:S07]  /*12ca0*/  IMAD R2, R3, R18, RZ ;  /* 0x0000001203027224 */ /* 0x000fce00078e02ff */
.L_x_537:
[----:B------:R-:W-:Y:S05]  /*12cb0*/  BSYNC B1 ;  /* 0x0000000000017941 */ /* 0x000fea0003800000 */
.L_x_536:
[----:B------:R-:W-:Y:S01]  /*12cc0*/  @!P3 IMAD R147, R147, R17, R2 ;  /* 0x000000119393b224 */ /* 0x000fe200078e0202 */
[----:B------:R-:W-:Y:S04]  /*12cd0*/  BSSY B1, `(.L_x_538) ;  /* 0x0000006000017945 */ /* 0x000fe80003800000 */
[----:B------:R0:W-:Y:S01]  /*12ce0*/  @!P3 STG.E.U8 desc[UR36][R8.64+0xf1], R147 ;  /* 0x0000f1930800b986 */ /* 0x0001e2000c101124 */
[----:B------:R-:W-:Y:S05]  /*12cf0*/  @P0 BRA `(.L_x_539) ;  /* 0x00000000000c0947 */ /* 0x000fea0003800000 */
[----:B------:R-:W0:Y:S02]  /*12d00*/  LDG.E.U8 R16, desc[UR36][R4.64+0xf8] ;  /* 0x0000f82404107981 */ /* 0x000e24000c1e1100 */
[----:B0-----:R-:W-:-:S05]  /*12d10*/  PRMT R3, R16, 0x8880, RZ ;  /* 0x0000888010037816 */ /* 0x001fca00000000ff */
[----:B------:R-:W-:-:S07]  /*12d20*/  IMAD R2, R3, R18, RZ ;  /* 0x0000001203027224 */ /* 0x000fce00078e02ff */
.L_x_539:
[----:B------:R-:W-:Y:S05]  /*12d30*/  BSYNC B1 ;  /* 0x0000000000017941 */ /* 0x000fea0003800000 */
.L_x_538:
[----:B0-----:R-:W-:Y:S01]  /*12d40*/  @!P0 IMAD R3, R148, R17, R2 ;  /* 0x0000001194038224 */ /* 0x001fe200078e0202 */
[----:B------:R-:W-:Y:S04]  /*12d50*/  BSSY B1, `(.L_x_540) ;  /* 0x0000006000017945 */ /* 0x000fe80003800000 */
[----:B------:R0:W-:Y:S01]  /*12d60*/  @!P0 STG.E.U8 desc[UR36][R6.64+0xf8], R3 ;  /* 0x0000f80306008986 */ /* 0x0001e2000c101124 */
[----:B------:R-:W-:Y:S05]  /*12d70*/  @P2 BRA `(.L_x_541) ;  /* 0x00000000000c2947 */ /* 0x000fea0003800000 */
[----:B------:R-:W0:Y:S02]  /*12d80*/  LDG.E.U8 R16, desc[UR36][R4.64+0xf9] ;  /* 0x0000f92404107981 */ /* 0x000e24000c1e1100 */
[----:B0-----:R-:W-:-:S05]  /*12d90*/  PRMT R3, R16, 0x8880, RZ ;  /* 0x0000888010037816 */ /* 0x001fca00000000ff */
[----:B------:R-:W-:-:S07]  /*12da0*/  IMAD R2, R3, R18, RZ ;  /* 0x0000001203027224 */ /* 0x000fce00078e02ff */
.L_x_541:
[----:B------:R-:W-:Y:S05]  /*12db0*/  BSYNC B1 ;  /* 0x0000000000017941 */ /* 0x000fea0003800000 */
.L_x_540:
[----:B------:R-:W-:Y:S01]  /*12dc0*/  @!P2 IMAD R149, R149, R17, R2 ;  /* 0x000000119595a224 */ /* 0x000fe200078e0202 */
[----:B------:R-:W-:Y:S04]  /*12dd0*/  BSSY B1, `(.L_x_542) ;  /* 0x0000006000017945 */ /* 0x000fe80003800000 */
[----:B------:R0:W-:Y:S01]  /*12de0*/  @!P2 STG.E.U8 desc[UR36][R6.64+0xf9], R149 ;  /* 0x0000f9950600a986 */ /* 0x0001e2000c101124 */
[----:B------:R-:W-:Y:S05]  /*12df0*/  @P5 BRA `(.L_x_543) ;  /* 0x00000000000c5947 */ /* 0x000fea0003800000 */
[----:B------:R-:W0:Y:S02]  /*12e00*/  LDG.E.U8 R16, desc[UR36][R22.64+0xf8] ;  /* 0x0000f82416107981 */ /* 0x000e24000c1e1100 */
[----:B0-----:R-:W-:-:S05]  /*12e10*/  PRMT R3, R16, 0x8880, RZ ;  /* 0x0000888010037816 */ /* 0x001fca00000000ff */
[----:B------:R-:W-:-:S07]  /*12e20*/  IMAD R2, R3, R18, RZ ;  /* 0x0000001203027224 */ /* 0x000fce00078e02ff */
.L_x_543:
[----:B------:R-:W-:Y:S05]  /*12e30*/  BSYNC B1 ;  /* 0x0000000000017941 */ /* 0x000fea0003800000 */
.L_x_542:
[----:B0-----:R-:W-:Y:S01]  /*12e40*/  @!P5 IMAD R3, R150, R17, R2 ;  /* 0x000000119603d224 */ /* 0x001fe200078e0202 */
[----:B------:R-:W-:Y:S01]  /*12e50*/  ISETP.LT.OR P1, PT, R0, 0xfa, !P1 ;  /* 0x000000fa0000780c */ /* 0x000fe20004f21670 */
[----:B------:R-:W-:Y:S03]  /*12e60*/  BSSY B1, `(.L_x_544) ;  /* 0x0000006000017945 */ /* 0x000fe60003800000 */
[----:B------:R0:W-:Y:S09]  /*12e70*/  @!P5 STG.E.U8 desc[UR36][R8.64+0xf8], R3 ;  /* 0x0000f8030800d986 */ /* 0x0001f2000c101124 */
[----:B------:R-:W-:Y:S05]  /*12e80*/  @P1 BRA `(.L_x_545) ;  /* 0x00000000000c1947 */ /* 0x000fea0003800000 */
[----:B------:R-:W0:Y:S02]  /*12e90*/  LDG.E.U8 R16, desc[UR36][R22.64+0xf9] ;  /* 0x0000f92416107981 */ /* 0x000e24000c1e1100 */
[----:B0-----:R-:W-:-:S05]  /*12ea0*/  PRMT R3, R16, 0x8880, RZ ;  /* 0x0000888010037816 */ /* 0x001fca00000000ff */
[----:B------:R-:W-:-:S07]  /*12eb0*/  IMAD R2, R3, R18, RZ ;  /* 0x0000001203027224 */ /* 0x000fce00078e02ff */
.L_x_545:
[----:B------:R-:W-:Y:S05]  /*12ec0*/  BSYNC B1 ;  /* 0x0000000000017941 */ /* 0x000fea0003800000 */
.L_x_544:
[----:B------:R-:W-:Y:S01]  /*12ed0*/  IMAD R151, R151, R17, R2 ;  /* 0x0000001197977224 */ /* 0x000fe200078e0202 */
[----:B------:R-:W-:Y:S06]  /*12ee0*/  @P1 BRA `(.L_x_546) ;  /* 0x0000003800181947 */ /* 0x000fec0003800000 */
[----:B------:R0:W-:Y:S01]  /*12ef0*/  STG.E.U8 desc[UR36][R8.64+0xf9], R151 ;  /* 0x0000f99708007986 */ /* 0x0001e2000c101124 */
[----:B------:R-:W-:Y:S05]  /*12f00*/  BRA `(.L_x_546) ;  /* 0x0000003800107947 */ /* 0x000fea0003800000 */
.L_x_33:
[----:B------:R-:W2:Y:S04]  /*12f10*/  LDL.LU R2, [R1] ;  /* 0x0000000001027983 */ /* 0x000ea80000300800 */
[----:B------:R-:W3:Y:S04]  /*12f20*/  LDL.LU R3, [R1+0x14] ;  /* 0x0000140001037983 */ /* 0x000ee80000300800 */
[----:B------:R-:W4:Y:S04]  /*12f30*/  LDL.LU R13, [R1+0x94] ;  /* 0x00009400010d7983 */ /* 0x000f280000300800 */
[----:B------:R-:W5:Y:S04]  /*12f40*/  LDL.LU R15, [R1+0x98] ;  /* 0x00009800010f7983 */ /* 0x000f680000300800 */
        /* <DEDUP_REMOVED lines=61> */
[----:B------:R-:W5:Y:S01]  /*13320*/  LDL.LU R176, [R1+0x194] ;  /* 0x0001940001b07983 */ /* 0x000f620000300800 */
[----:B------:R-:W-:-:S03]  /*13330*/  ISETP.GE.AND P2, PT, R154, 0x1, PT ;  /* 0x000000019a00780c */ /* 0x000fc60003f46270 */
[----:B------:R-:W5:Y:S04]  /*13340*/  LDL.LU R175, [R1+0x198] ;  /* 0x0001980001af7983 */ /* 0x000f680000300800 */
[----:B------:R-:W5:Y:S04]  /*13350*/  LDL.LU R174, [R1+0x19c] ;  /* 0x00019c0001ae7983 */ /* 0x000f680000300800 */
[----:B------:R-:W5:Y:S04]  /*13360*/  LDL.LU R173, [R1+0x1a0] ;  /* 0x0001a00001ad7983 */ /* 0x000f680000300800 */
[----:B------:R-:W5:Y:S01]  /*13370*/  LDL.LU R172, [R1+0x1a4] ;  /* 0x0001a40001ac7983 */ /* 0x000f620000300800 */
[----:B------:R-:W-:-:S03]  /*13380*/  ISETP.LT.OR P0, PT, R0, 0x1, !P2 ;  /* 0x000000010000780c */ /* 0x000fc60005701670 */
        /* <DEDUP_REMOVED lines=13> */
[----:B--2---:R-:W-:-:S03]  /*13460*/  @!P0 IMAD R2, R2, R17, RZ ;  /* 0x0000001102028224 */ /* 0x004fc600078e02ff */
        /* <DEDUP_REMOVED lines=9> */
[----:B------:R0:W-:Y:S04]  /*13500*/  @!P0 STG.E.U8 desc[UR36][R4.64], R2 ;  /* 0x0000000204008986 */ /* 0x0001e8000c101124 */
[----:B0-----:R-:W3:Y:S01]  /*13510*/  LDL.LU R2, [R1+0x4] ;  /* 0x0000040001027983 */ /* 0x001ee20000300800 */
[----:B------:R-:W-:-:S02]  /*13520*/  ISETP.LT.OR P0, PT, R0, 0x2, !P2 ;  /* 0x000000020000780c */ /* 0x000fc40005701670 */
[----:B------:R-:W-:-:S11]  /*13530*/  ISETP.GE.AND P1, PT, R154, 0x9, PT ;  /* 0x000000099a00780c */ /* 0x000fd60003f26270 */
[----:B---3--:R-:W-:-:S05]  /*13540*/  @!P0 IMAD R2, R2, R17, RZ ;  /* 0x0000001102028224 */ /* 0x008fca00078e02ff */
[----:B------:R0:W-:Y:S04]  /*13550*/  @!P0 STG.E.U8 desc[UR36][R4.64+0x1], R2 ;  /* 0x0000010204008986 */ /* 0x0001e8000c101124 */
[----:B0-----:R-:W3:Y:S01]  /*13560*/  LDL.LU R2, [R1+0x8] ;  /* 0x0000080001027983 */ /* 0x001ee20000300800 */
[----:B------:R-:W-:-:S13]  /*13570*/  ISETP.LT.OR P0, PT, R0, 0x1, !P1 ;  /* 0x000000010000780c */ /* 0x000fda0004f01670 */
[----:B---3--:R-:W-:-:S05]  /*13580*/  @!P0 IMAD R2, R2, R17, RZ ;  /* 0x0000001102028224 */ /* 0x008fca00078e02ff */
[----:B------:R0:W-:Y:S04]  /*13590*/  @!P0 STG.E.U8 desc[UR36][R10.64], R2 ;  /* 0x000000020a008986 */ /* 0x0001e8000c101124 */
[----:B0-----:R-:W3:Y:S01]  /*135a0*/  LDL.LU R2, [R1+0xc] ;  /* 0x00000c0001027983 */ /* 0x001ee20000300800 */
[C---:B------:R-:W-:Y:S02]  /*135b0*/  ISETP.LT.OR P0, PT, R0.reuse, 0x2, !P1 ;  /* 0x000000020000780c */ /* 0x040fe40004f01670 */
[C---:B------:R-:W-:Y:S02]  /*135c0*/  ISETP.LT.OR P4, PT, R0.reuse, 0x9, !P2 ;  /* 0x000000090000780c */ /* 0x040fe40005781670 */
[C---:B------:R-:W-:Y:S02]  /*135d0*/  ISETP.LT.OR P3, PT, R0.reuse, 0xa, !P2 ;  /* 0x0000000a0000780c */ /* 0x040fe40005761670 */
[----:B------:R-:W-:-:S07]  /*135e0*/  ISETP.LT.OR P5, PT, R0, 0x9, !P1 ;  /* 0x000000090000780c */ /* 0x000fce0004fa1670 */
[----:B---3--:R-:W-:-:S05]  /*135f0*/  @!P0 IMAD R2, R2, R17, RZ ;  /* 0x0000001102028224 */ /* 0x008fca00078e02ff */
[----:B------:R0:W-:Y:S04]  /*13600*/  @!P0 STG.E.U8 desc[UR36][R10.64+0x1], R2 ;  /* 0x000001020a008986 */ /* 0x0001e8000c101124 */
[----:B0-----:R-:W3:Y:S01]  /*13610*/  LDL.LU R2, [R1+0x10] ;  /* 0x0000100001027983 */ /* 0x001ee20000300800 */
[-C--:B------:R-:W-:Y:S01]  /*13620*/  @!P3 IMAD R3, R3, R17.reuse, RZ ;  /* 0x000000110303b224 */ /* 0x080fe200078e02ff */
[----:B------:R-:W-:Y:S01]  /*13630*/  ISETP.LT.OR P0, PT, R0, 0xa, !P1 ;  /* 0x0000000a0000780c */ /* 0x000fe20004f01670 */
[----:B---3--:R-:W-:-:S05]  /*13640*/  @!P4 IMAD R2, R2, R17, RZ ;  /* 0x000000110202c224 */ /* 0x008fca00078e02ff */
[----:B------:R0:W-:Y:S04]  /*13650*/  @!P4 STG.E.U8 desc[UR36][R4.64+0x8], R2 ;  /* 0x000008020400c986 */ /* 0x0001e8000c101124 */
[----:B0-----:R-:W3:Y:S01]  /*13660*/  LDL.LU R2, [R1+0x18] ;  /* 0x0000180001027983 */ /* 0x001ee20000300800 */
[----:B------:R-:W-:-:S03]  /*13670*/  ISETP.LT.OR P4, PT, R0, 0x11, !P2 ;  /* 0x000000110000780c */ /* 0x000fc60005781670 */
[----:B------:R0:W-:Y:S04]  /*13680*/  @!P3 STG.E.U8 desc[UR36][R4.64+0x9], R3 ;  /* 0x000009030400b986 */ /* 0x0001e8000c101124 */
[----:B0-----:R-:W4:Y:S01]  /*13690*/  LDL.LU R3, [R1+0x24] ;  /* 0x0000240001037983 */ /* 0x001f220000300800 */
[----:B---3--:R-:W-:-:S05]  /*136a0*/  @!P5 IMAD R2, R2, R17, RZ ;  /* 0x000000110202d224 */ /* 0x008fca00078e02ff */
[----:B------:R0:W-:Y:S04]  /*136b0*/  @!P5 STG.E.U8 desc[UR36][R10.64+0x8], R2 ;  /* 0x000008020a00d986 */ /* 0x0001e8000c101124 */
[----:B0-----:R-:W3:Y:S02]  /*136c0*/  LDL.LU R2, [R1+0x1c] ;  /* 0x00001c0001027983 */ /* 0x001ee40000300800 */
[----:B---3--:R-:W-:-:S05]  /*136d0*/  @!P0 IMAD R2, R2, R17, RZ ;  /* 0x0000001102028224 */ /* 0x008fca00078e02ff */
[----:B------:R0:W-:Y:S04]  /*136e0*/  @!P0 STG.E.U8 desc[UR36][R10.64+0x9], R2 ;  /* 0x000009020a008986 */ /* 0x0001e8000c101124 */
[----:B0-----:R-:W3:Y:S01]  /*136f0*/  LDL.LU R2, [R1+0x20] ;  /* 0x0000200001027983 */ /* 0x001ee20000300800 */
[C---:B------:R-:W-:Y:S02]  /*13700*/  ISETP.LT.OR P3, PT, R0.reuse, 0x12, !P2 ;  /* 0x000000120000780c */ /* 0x040fe40005761670 */
[----:B------:R-:W-:Y:S01]  /*13710*/  ISETP.LT.OR P5, PT, R0, 0x11, !P1 ;  /* 0x000000110000780c */ /* 0x000fe20004fa1670 */
[----:B---3--:R-:W-:-:S05]  /*13720*/  @!P4 IMAD R2, R2, R17, RZ ;  /* 0x000000110202c224 */ /* 0x008fca00078e02ff */
[----:B------:R0:W-:Y:S04]  /*13730*/  @!P4 STG.E.U8 desc[UR36][R4.64+0x10], R2 ;  /* 0x000010020400c986 */ /* 0x0001e8000c101124 */
[----:B0-----:R-:W3:Y:S01]  /*13740*/  LDL.LU R2, [R1+0x28] ;  /* 0x0000280001027983 */ /* 0x001ee20000300800 */
[----:B----4-:R-:W-:-:S05]  /*13750*/  @!P3 IMAD R3, R3, R17, RZ ;  /* 0x000000110303b224 */ /* 0x010fca00078e02ff */
[----:B------:R0:W-:Y:S04]  /*13760*/  @!P3 STG.E.U8 desc[UR36][R4.64+0x11], R3 ;  /* 0x000011030400b986 */ /* 0x0001e8000c101124 */
[----:B0-----:R-:W4:Y:S01]  /*13770*/  LDL.LU R3, [R1+0x34] ;  /* 0x0000340001037983 */ /* 0x001f220000300800 */
[----:B---3--:R-:W-:-:S05]  /*13780*/  @!P5 IMAD R2, R2, R17, RZ ;  /* 0x000000110202d224 */ /* 0x008fca00078e02ff */
[----:B------:R0:W-:Y:S04]  /*13790*/  @!P5 STG.E.U8 desc[UR36][R10.64+0x10], R2 ;  /* 0x000010020a00d986 */ /* 0x0001e8000c101124 */
[----:B0-----:R-:W3:Y:S01]  /*137a0*/  LDL.LU R2, [R1+0x2c] ;  /* 0x00002c0001027983 */ /* 0x001ee20000300800 */
[C---:B------:R-:W-:Y:S02]  /*137b0*/  ISETP.LT.OR P0, PT, R0.reuse, 0x12, !P1 ;  /* 0x000000120000780c */ /* 0x040fe40004f01670 */
[----:B------:R-:W-:-:S11]  /*137c0*/  ISETP.LT.OR P4, PT, R0, 0x19, !P2 ;  /* 0x000000190000780c */ /* 0x000fd60005781670 */
        /* <DEDUP_REMOVED lines=35> */
[----:B------:R-:W-:-:S13]  /*13a00*/  ISETP.LT.OR P5, PT, R0, 0x2a, !P2 ;  /* 0x0000002a0000780c */ /* 0x000fda00057a1670 */
[----:B----4-:R-:W-:-:S05]  /*13a10*/  @!P5 IMAD R3, R3, R17, RZ ;  /* 0x000000110303d224 */ /* 0x010fca00078e02ff */
[----:B------:R-:W-:Y:S01]  /*13a20*/  @!P5 STG.E.U8 desc[UR36][R4.64+0x29], R3 ;  /* 0x000029030400d986 */ /* 0x000fe2000c101124 */
[----:B---3--:R-:W-:-:S05]  /*13a30*/  @!P4 IMAD R2, R2, R17, RZ ;  /* 0x000000110202c224 */ /* 0x008fca00078e02ff */
[----:B------:R0:W-:Y:S04]  /*13a40*/  @!P4 STG.E.U8 desc[UR36][R4.64+0x28], R2 ;  /* 0x000028020400c986 */ /* 0x0001e8000c101124 */
[----:B0-----:R-:W3:Y:S04]  /*13a50*/  LDL.LU R2, [R1+0x58] ;  /* 0x0000580001027983 */ /* 0x001ee80000300800 */
[----:B------:R-:W4:Y:S01]  /*13a60*/  LDL.LU R3, [R1+0x5c] ;  /* 0x00005c0001037983 */ /* 0x000f220000300800 */
[C---:B------:R-:W-:Y:S02]  /*13a70*/  ISETP.LT.OR P0, PT, R0.reuse, 0x29, !P1 ;  /* 0x000000290000780c */ /* 0x040fe40004f01670 */
[----:B------:R-:W-:-:S11]  /*13a80*/  ISETP.LT.OR P3, PT, R0, 0x2a, !P1 ;  /* 0x0000002a0000780c */ /* 0x000fd60004f61670 */
[----:B---3--:R-:W-:-:S05]  /*13a90*/  @!P0 IMAD R2, R2, R17, RZ ;  /* 0x0000001102028224 */ /* 0x008fca00078e02ff */
[----:B------:R0:W-:Y:S04]  /*13aa0*/  @!P0 STG.E.U8 desc[UR36][R10.64+0x28], R2 ;  /* 0x000028020a008986 */ /* 0x0001e8000c101124 */
[----:B0-----:R-:W3:Y:S01]  /*13ab0*/  LDL.LU R2, [R1+0x60] ;  /* 0x0000600001027983 */ /* 0x001ee20000300800 */
[----:B----4-:R-:W-:-:S05]  /*13ac0*/  @!P3 IMAD R3, R3, R17, RZ ;  /* 0x000000110303b224 */ /* 0x010fca00078e02ff */
[----:B------:R0:W-:Y:S04]  /*13ad0*/  @!P3 STG.E.U8 desc[UR36][R10.64+0x29], R3 ;  /* 0x000029030a00b986 */ /* 0x0001e8000c101124 */
[----:B0-----:R-:W4:Y:S01]  /*13ae0*/  LDL.LU R3, [R1+0x64] ;  /* 0x0000640001037983 */ /* 0x001f220000300800 */
        /* <DEDUP_REMOVED lines=49> */
[C---:B------:R-:W-:Y:S02]  /*13e00*/  ISETP.LT.OR P5, PT, R0.reuse, 0x4a, !P2 ;  /* 0x0000004a0000780c */ /* 0x040fe400057a1670 */
[C---:B------:R-:W-:Y:S02]  /*13e10*/  ISETP.LT.OR P0, PT, R0.reuse, 0x49, !P1 ;  /* 0x000000490000780c */ /* 0x040fe40004f01670 */
[----:B------:R-:W-:-:S09]  /*13e20*/  ISETP.LT.OR P3, PT, R0, 0x4a, !P1 ;  /* 0x0000004a0000780c */ /* 0x000fd20004f61670 */
[-C--:B------:R-:W-:Y:S02]  /*13e30*/  @!P5 IMAD R13, R13, R17.reuse, RZ ;  /* 0x000000110d0dd224 */ /* 0x080fe400078e02ff */
[-C--:B-----5:R-:W-:Y:S02]  /*13e40*/  @!P0 IMAD R15, R15, R17.reuse, RZ ;  /* 0x000000110f0f8224 */ /* 0x0a0fe400078e02ff */
[----:B------:R-:W-:Y:S01]  /*13e50*/  @!P3 IMAD R21, R21, R17, RZ ;  /* 0x000000111515b224 */ /* 0x000fe200078e02ff */
[----:B------:R0:W-:Y:S01]  /*13e60*/  @!P5 STG.E.U8 desc[UR36][R4.64+0x49], R13 ;  /* 0x0000490d0400d986 */ /* 0x0001e2000c101124 */
[----:B------:R-:W-:-:S13]  /*13e70*/  ISETP.LT.OR P5, PT, R0, 0x52, !P2 ;  /* 0x000000520000780c */ /* 0x000fda00057a1670 */
[-C--:B------:R-:W-:Y:S02]  /*13e80*/  @!P5 IMAD R23, R23, R17.reuse, RZ ;  /* 0x000000111717d224 */ /* 0x080fe400078e02ff */
[----:B---3--:R-:W-:-:S05]  /*13e90*/  @!P4 IMAD R2, R2, R17, RZ ;  /* 0x000000110202c224 */ /* 0x008fca00078e02ff */
[----:B------:R-:W-:Y:S01]  /*13ea0*/  @!P4 STG.E.U8 desc[UR36][R4.64+0x48], R2 ;  /* 0x000048020400c986 */ /* 0x000fe2000c101124 */
[----:B------:R-:W-:-:S03]  /*13eb0*/  ISETP.LT.OR P4, PT, R0, 0x51, !P2 ;  /* 0x000000510000780c */ /* 0x000fc60005781670 */
[----:B------:R1:W-:Y:S01]  /*13ec0*/  @!P0 STG.E.U8 desc[UR36][R10.64+0x48], R15 ;  /* 0x0000480f0a008986 */ /* 0x0003e2000c101124 */
[----:B------:R-:W-:-:S03]  /*13ed0*/  ISETP.LT.OR P0, PT, R0, 0x51, !P1 ;  /* 0x000000510000780c */ /* 0x000fc60004f01670 */
[----:B------:R3:W-:Y:S01]  /*13ee0*/  @!P3 STG.E.U8 desc[UR36][R10.64+0x49], R21 ;  /* 0x000049150a00b986 */ /* 0x0007e2000c101124 */
[----:B------:R-:W-:-:S05]  /*13ef0*/  ISETP.LT.OR P3, PT, R0, 0x52, !P1 ;  /* 0x000000520000780c */ /* 0x000fca0004f61670 */
[----:B----4-:R-:W-:-:S05]  /*13f00*/  @!P4 IMAD R3, R3, R17, RZ ;  /* 0x000000110303c224 */ /* 0x010fca00078e02ff */
[----:B------:R4:W-:Y:S01]  /*13f10*/  @!P4 STG.E.U8 desc[UR36][R4.64+0x50], R3 ;  /* 0x000050030400c986 */ /* 0x0009e2000c101124 */
[----:B------:R-:W-:Y:S01]  /*13f20*/  ISETP.LT.OR P4, PT, R0, 0x59, !P2 ;  /* 0x000000590000780c */ /* 0x000fe20005781670 */
[-C--:B0-----:R-:W-:Y:S02]  /*13f30*/  @!P0 IMAD R13, R235, R17.reuse, RZ ;  /* 0x00000011eb0d8224 */ /* 0x081fe400078e02ff */
[----:B------:R0:W-:Y:S01]  /*13f40*/  @!P5 STG.E.U8 desc[UR36][R4.64+0x51], R23 ;  /* 0x000051170400d986 */ /* 0x0001e2000c101124 */
[----:B-1----:R-:W-:Y:S01]  /*13f50*/  @!P3 IMAD R15, R234, R17, RZ ;  /* 0x00000011ea0fb224 */ /* 0x002fe200078e02ff */
[C---:B------:R-:W-:Y:S02]  /*13f60*/  ISETP.LT.OR P5, PT, R0.reuse, 0x5a, !P2 ;  /* 0x0000005a0000780c */ /* 0x040fe400057a1670 */
[----:B------:R1:W-:Y:S01]  /*13f70*/  @!P0 STG.E.U8 desc[UR36][R10.64+0x50], R13 ;  /* 0x0000500d0a008986 */ /* 0x0003e2000c101124 */
[----:B------:R-:W-:-:S05]  /*13f80*/  ISETP.LT.OR P0, PT, R0, 0x59, !P1 ;  /* 0x000000590000780c */ /* 0x000fca0004f01670 */
[----:B---3--:R-:W-:Y:S01]  /*13f90*/  @!P4 IMAD R21, R233, R17, RZ ;  /* 0x00000011e915c224 */ /* 0x008fe200078e02ff */
[----:B------:R3:W-:Y:S01]  /*13fa0*/  @!P3 STG.E.U8 desc[UR36][R10.64+0x51], R15 ;  /* 0x0000510f0a00b986 */ /* 0x0007e2000c101124 */
[----:B------:R-:W-:-:S03]  /*13fb0*/  ISETP.LT.OR P3, PT, R0, 0x5a, !P1 ;  /* 0x0000005a0000780c */ /* 0x000fc60004f61670 */
[----:B------:R5:W-:Y:S01]  /*13fc0*/  @!P4 STG.E.U8 desc[UR36][R4.64+0x58], R21 ;  /* 0x000058150400c986 */ /* 0x000be2000c101124 */
[----:B------:R-:W-:Y:S01]  /*13fd0*/  ISETP.LT.OR P4, PT, R0, 0x61, !P2 ;  /* 0x000000610000780c */ /* 0x000fe20005781670 */
[-C--:B----4-:R-:W-:Y:S02]  /*13fe0*/  @!P5 IMAD R3, R232, R17.reuse, RZ ;  /* 0x00000011e803d224 */ /* 0x090fe400078e02ff */
[----:B0-----:R-:W-:-:S03]  /*13ff0*/  @!P0 IMAD R23, R231, R17, RZ ;  /* 0x00000011e7178224 */ /* 0x001fc600078e02ff */
[----:B------:R0:W-:Y:S01]  /*14000*/  @!P5 STG.E.U8 desc[UR36][R4.64+0x59], R3 ;  /* 0x000059030400d986 */ /* 0x0001e2000c101124 */
[----:B------:R-:W-:Y:S02]  /*14010*/  ISETP.LT.OR P5, PT, R0, 0x62, !P2 ;  /* 0x000000620000780c */ /* 0x000fe400057a1670 */
[-C--:B-1----:R-:W-:Y:S01]  /*14020*/  @!P3 IMAD R13, R230, R17.reuse, RZ ;  /* 0x00000011e60db224 */ /* 0x082fe200078e02ff */
[----:B------:R1:W-:Y:S01]  /*14030*/  @!P0 STG.E.U8 desc[UR36][R10.64+0x58], R23 ;  /* 0x000058170a008986 */ /* 0x0003e2000c101124 */
[C---:B------:R-:W-:Y:S02]  /*14040*/  ISETP.LT.OR P0, PT, R0.reuse, 0x61, !P1 ;  /* 0x000000610000780c */ /* 0x040fe40004f01670 */
[----:B---3--:R-:W-:Y:S01]  /*14050*/  @!P4 IMAD R15, R229, R17, RZ ;  /* 0x00000011e50fc224 */ /* 0x008fe200078e02ff */
[----:B------:R3:W-:Y:S01]  /*14060*/  @!P3 STG.E.U8 desc[UR36][R10.64+0x59], R13 ;  /* 0x0000590d0a00b986 */ /* 0x0007e2000c101124 */
[----:B------:R-:W-:-:S03]  /*14070*/  ISETP.LT.OR P3, PT, R0, 0x62, !P1 ;  /* 0x000000620000780c */ /* 0x000fc60004f61670 */
[----:B------:R4:W-:Y:S01]  /*14080*/  @!P4 STG.E.U8 desc[UR36][R4.64+0x60], R15 ;  /* 0x0000600f0400c986 */ /* 0x0009e2000c101124 */
[----:B------:R-:W-:Y:S01]  /*14090*/  ISETP.LT.OR P4, PT, R0, 0x69, !P2 ;  /* 0x000000690000780c */ /* 0x000fe20005781670 */
[----:B-----5:R-:W-:-:S04]  /*140a0*/  @!P5 IMAD R21, R228, R17, RZ ;  /* 0x00000011e415d224 */ /* 0x020fc800078e02ff */
[-C--:B0-----:R-:W-:Y:S01]  /*140b0*/  @!P0 IMAD R3, R227, R17.reuse, RZ ;  /* 0x00000011e3038224 */ /* 0x081fe200078e02ff */
        /* <DEDUP_REMOVED lines=10> */
[----:B----4-:R-:W-:-:S04]  /*14160*/  @!P5 IMAD R15, R224, R17, RZ ;  /* 0x00000011e00fd224 */ /* 0x010fc800078e02ff */
        /* <DEDUP_REMOVED lines=195> */
[-C--:B--2---:R-:W-:Y:S01]  /*14da0*/  @!P3 IMAD R21, R158, R17.reuse, RZ ;  /* 0x000000119e15b224 */ /* 0x084fe200078e02ff */
[----:B------:R2:W-:Y:S01]  /*14db0*/  @!P0 STG.E.U8 desc[UR36][R10.64+0xe8], R15 ;  /* 0x0000e80f0a008986 */ /* 0x0005e2000c101124 */
[C---:B------:R-:W-:Y:S02]  /*14dc0*/  ISETP.LT.OR P0, PT, R0.reuse, 0xf1, !P1 ;  /* 0x000000f10000780c */ /* 0x040fe40004f01670 */
[----:B-1----:R-:W-:Y:S01]  /*14dd0*/  @!P4 IMAD R3, R157, R17, RZ ;  /* 0x000000119d03c224 */ /* 0x002fe200078e02ff */
[----:B------:R1:W-:Y:S01]  /*14de0*/  @!P3 STG.E.U8 desc[UR36][R10.64+0xe9], R21 ;  /* 0x0000e9150a00b986 */ /* 0x0003e2000c101124 */
[----:B------:R-:W-:-:S03]  /*14df0*/  ISETP.LT.OR P3, PT, R0, 0xf2, !P1 ;  /* 0x000000f20000780c */ /* 0x000fc60004f61670 */
[----:B------:R4:W-:Y:S01]  /*14e00*/  @!P4 STG.E.U8 desc[UR36][R4.64+0xf0], R3 ;  /* 0x0000f0030400c986 */ /* 0x0009e2000c101124 */
[----:B------:R-:W-:Y:S01]  /*14e10*/  ISETP.LT.OR P4, PT, R0, 0xf9, !P2 ;  /* 0x000000f90000780c */ /* 0x000fe20005781670 */
[----:B---3--:R-:W-:-:S04]  /*14e20*/  @!P5 IMAD R23, R156, R17, RZ ;  /* 0x000000119c17d224 */ /* 0x008fc800078e02ff */
[-C--:B0-----:R-:W-:Y:S01]  /*14e30*/  @!P0 IMAD R13, R153, R17.reuse, RZ ;  /* 0x00000011990d8224 */ /* 0x081fe200078e02ff */
[----:B------:R0:W-:Y:S01]  /*14e40*/  @!P5 STG.E.U8 desc[UR36][R4.64+0xf1], R23 ;  /* 0x0000f1170400d986 */ /* 0x0001e2000c101124 */
[----:B------:R-:W-:Y:S02]  /*14e50*/  ISETP.LT.OR P2, PT, R0, 0xfa, !P2 ;  /* 0x000000fa0000780c */ /* 0x000fe40005741670 */
[-C--:B--2---:R-:W-:Y:S01]  /*14e60*/  @!P3 IMAD R15, R152, R17.reuse, RZ ;  /* 0x00000011980fb224 */ /* 0x084fe200078e02ff */
[----:B------:R2:W-:Y:S01]  /*14e70*/  @!P0 STG.E.U8 desc[UR36][R10.64+0xf0], R13 ;  /* 0x0000f00d0a008986 */ /* 0x0005e2000c101124 */
[----:B------:R-:W-:Y:S02]  /*14e80*/  ISETP.GE.AND P0, PT, R154, 0x81, PT ;  /* 0x000000819a00780c */ /* 0x000fe40003f06270 */
[----:B-1----:R-:W-:Y:S01]  /*14e90*/  @!P4 IMAD R21, R22, R17, RZ ;  /* 0x000000111615c224 */ /* 0x002fe200078e02ff */
[C---:B------:R-:W-:Y:S01]  /*14ea0*/  ISETP.LT.OR P5, PT, R0.reuse, 0xf9, !P1 ;  /* 0x000000f90000780c */ /* 0x040fe20004fa1670 */
[----:B------:R1:W-:Y:S01]  /*14eb0*/  @!P3 STG.E.U8 desc[UR36][R10.64+0xf1], R15 ;  /* 0x0000f10f0a00b986 */ /* 0x0003e2000c101124 */
[----:B------:R-:W-:-:S02]  /*14ec0*/  ISETP.LT.OR P1, PT, R0, 0xfa, !P1 ;  /* 0x000000fa0000780c */ /* 0x000fc40004f21670 */
[C---:B------:R-:W-:Y:S01]  /*14ed0*/  ISETP.LT.OR P3, PT, R0.reuse, 0x1, !P0 ;  /* 0x000000010000780c */ /* 0x040fe20004761670 */
[----:B------:R-:W-:Y:S01]  /*14ee0*/  @!P4 STG.E.U8 desc[UR36][R4.64+0xf8], R21 ;  /* 0x0000f8150400c986 */ /* 0x000fe2000c101124 */
[----:B------:R-:W-:Y:S01]  /*14ef0*/  ISETP.LT.OR P4, PT, R0, 0x2, !P0 ;  /* 0x000000020000780c */ /* 0x000fe20004781670 */
[----:B----4-:R-:W-:-:S05]  /*14f00*/  @!P2 IMAD R3, R20, R17, RZ ;  /* 0x000000111403a224 */ /* 0x010fca00078e02ff */
[----:B------:R3:W-:Y:S01]  /*14f10*/  @!P2 STG.E.U8 desc[UR36][R4.64+0xf9], R3 ;  /* 0x0000f9030400a986 */ /* 0x0007e2000c101124 */
[-C--:B0-----:R-:W-:Y:S02]  /*14f20*/  @!P5 IMAD R23, R14, R17.reuse, RZ ;  /* 0x000000110e17d224 */ /* 0x081fe400078e02ff */
[-C--:B--2---:R-:W-:Y:S01]  /*14f30*/  @!P1 IMAD R13, R12, R17.reuse, RZ ;  /* 0x000000110c0d9224 */ /* 0x084fe200078e02ff */
[----:B------:R-:W-:Y:S01]  /*14f40*/  ISETP.GE.AND P2, PT, R154, 0x89, PT ;  /* 0x000000899a00780c */ /* 0x000fe20003f46270 */
[-C--:B-1----:R-:W-:Y:S02]  /*14f50*/  @!P3 IMAD R15, R24, R17.reuse, RZ ;  /* 0x00000011180fb224 */ /* 0x082fe400078e02ff */
[----:B------:R-:W-:Y:S01]  /*14f60*/  @!P4 IMAD R25, R25, R17, RZ ;  /* 0x000000111919c224 */ /* 0x000fe200078e02ff */
[----:B------:R-:W-:Y:S01]  /*14f70*/  @!P5 STG.E.U8 desc[UR36][R10.64+0xf8], R23 ;  /* 0x0000f8170a00d986 */ /* 0x000fe2000c101124 */
[----:B------:R-:W-:-:S03]  /*14f80*/  ISETP.LT.OR P5, PT, R0, 0x1, !P2 ;  /* 0x000000010000780c */ /* 0x000fc600057a1670 */
[----:B------:R-:W-:Y:S01]  /*14f90*/  @!P1 STG.E.U8 desc[UR36][R10.64+0xf9], R13 ;  /* 0x0000f90d0a009986 */ /* 0x000fe2000c101124 */
[----:B------:R-:W-:-:S03]  /*14fa0*/  ISETP.LT.OR P1, PT, R0, 0x2, !P2 ;  /* 0x000000020000780c */ /* 0x000fc60005721670 */
[----:B------:R-:W-:Y:S01]  /*14fb0*/  @!P3 STG.E.U8 desc[UR36][R6.64], R15 ;  /* 0x0000000f0600b986 */ /* 0x000fe2000c101124 */
[----:B------:R-:W-:-:S03]  /*14fc0*/  ISETP.LT.OR P3, PT, R0, 0x9, !P0 ;  /* 0x000000090000780c */ /* 0x000fc60004761670 */
[----:B------:R-:W-:Y:S01]  /*14fd0*/  @!P4 STG.E.U8 desc[UR36][R6.64+0x1], R25 ;  /* 0x000001190600c986 */ /* 0x000fe2000c101124 */
[----:B------:R-:W-:Y:S01]  /*14fe0*/  ISETP.LT.OR P4, PT, R0, 0xa, !P0 ;  /* 0x0000000a0000780c */ /* 0x000fe20004781670 */
[----:B---3--:R-:W-:-:S04]  /*14ff0*/  @!P5 IMAD R3, R26, R17, RZ ;  /* 0x000000111a03d224 */ /* 0x008fc800078e02ff */
[----:B------:R-:W-:-:S04]  /*15000*/  @!P1 IMAD R27, R27, R17, RZ ;  /* 0x000000111b1b9224 */ /* 0x000fc800078e02ff */
[-C--:B------:R-:W-:Y:S01]  /*15010*/  @!P3 IMAD R5, R28, R17.reuse, RZ ;  /* 0x000000111c05b224 */ /* 0x080fe200078e02ff */
[----:B------:R0:W-:Y:S03]  /*15020*/  @!P5 STG.E.U8 desc[UR36][R8.64], R3 ;  /* 0x000000030800d986 */ /* 0x0001e6000c101124 */
[----:B------:R-:W-:Y:S01]  /*15030*/  @!P4 IMAD R29, R29, R17, RZ ;  /* 0x000000111d1dc224 */ /* 0x000fe200078e02ff */
[----:B------:R-:W-:Y:S01]  /*15040*/  @!P1 STG.E.U8 desc[UR36][R8.64+0x1], R27 ;  /* 0x0000011b08009986 */ /* 0x000fe2000c101124 */
[C---:B------:R-:W-:Y:S02]  /*15050*/  ISETP.LT.OR P5, PT, R0.reuse, 0x9, !P2 ;  /* 0x000000090000780c */ /* 0x040fe400057a1670 */
[C---:B------:R-:W-:Y:S01]  /*15060*/  ISETP.LT.OR P1, PT, R0.reuse, 0xa, !P2 ;  /* 0x0000000a0000780c */ /* 0x040fe20005721670 */
[----:B------:R-:W-:Y:S01]  /*15070*/  @!P3 STG.E.U8 desc[UR36][R6.64+0x8], R5 ;  /* 0x000008050600b986 */ /* 0x000fe2000c101124 */
[----:B------:R-:W-:-:S03]  /*15080*/  ISETP.LT.OR P3, PT, R0, 0x11, !P0 ;  /* 0x000000110000780c */ /* 0x000fc60004761670 */
[----:B------:R-:W-:Y:S01]  /*15090*/  @!P4 STG.E.U8 desc[UR36][R6.64+0x9], R29 ;  /* 0x0000091d0600c986 */ /* 0x000fe2000c101124 */
[----:B------:R-:W-:-:S05]  /*150a0*/  ISETP.LT.OR P4, PT, R0, 0x12, !P0 ;  /* 0x000000120000780c */ /* 0x000fca0004781670 */
[-C--:B0-----:R-:W-:Y:S02]  /*150b0*/  @!P5 IMAD R3, R30, R17.reuse, RZ ;  /* 0x000000111e03d224 */ /* 0x081fe400078e02ff */
[-C--:B------:R-:W-:Y:S02]  /*150c0*/  @!P1 IMAD R31, R31, R17.reuse, RZ ;  /* 0x000000111f1f9224 */ /* 0x080fe400078e02ff */
[-C--:B------:R-:W-:Y:S01]  /*150d0*/  @!P3 IMAD R11, R32, R17.reuse, RZ ;  /* 0x00000011200bb224 */ /* 0x080fe200078e02ff */
[----:B------:R0:W-:Y:S03]  /*150e0*/  @!P5 STG.E.U8 desc[UR36][R8.64+0x8], R3 ;  /* 0x000008030800d986 */ /* 0x0001e6000c101124 */
[----:B------:R-:W-:Y:S01]  /*150f0*/  @!P4 IMAD R33, R33, R17, RZ ;  /* 0x000000112121c224 */ /* 0x000fe200078e02ff */
[----:B------:R-:W-:Y:S01]  /*15100*/  @!P1 STG.E.U8 desc[UR36][R8.64+0x9], R31 ;  /* 0x0000091f08009986 */ /* 0x000fe2000c101124 */
[----:B------:R-:W-:-:S02]  /*15110*/  ISETP.LT.OR P5, PT, R0, 0x11, !P2 ;  /* 0x000000110000780c */ /* 0x000fc400057a1670 */
        /* <DEDUP_REMOVED lines=301> */
[----:B------:R1:W-:Y:S01]  /*163f0*/  @!P3 STG.E.U8 desc[UR36][R6.64+0xd8], R5 ;  /* 0x0000d8050600b986 */ /* 0x0003e2000c101124 */
        /* <DEDUP_REMOVED lines=15> */
[-C--:B-1----:R-:W-:Y:S02]  /*164f0*/  @!P5 IMAD R5, R138, R17.reuse, RZ ;  /* 0x000000118a05d224 */ /* 0x082fe400078e02ff */
[-C--:B------:R-:W-:Y:S02]  /*16500*/  @!P1 IMAD R139, R139, R17.reuse, RZ ;  /* 0x000000118b8b9224 */ /* 0x080fe400078e02ff */
[-C--:B0-----:R-:W-:Y:S01]  /*16510*/  @!P3 IMAD R3, R140, R17.reuse, RZ ;  /* 0x000000118c03b224 */ /* 0x081fe200078e02ff */
[----:B------:R0:W-:Y:S03]  /*16520*/  @!P5 STG.E.U8 desc[UR36][R8.64+0xe0], R5 ;  /* 0x0000e0050800d986 */ /* 0x0001e6000c101124 */
[----:B------:R-:W-:Y:S01]  /*16530*/  @!P4 IMAD R141, R141, R17, RZ ;  /* 0x000000118d8dc224 */ /* 0x000fe200078e02ff */
[----:B------:R-:W-:Y:S01]  /*16540*/  @!P1 STG.E.U8 desc[UR36][R8.64+0xe1], R139 ;  /* 0x0000e18b08009986 */ /* 0x000fe2000c101124 */
[----:B------:R-:W-:-:S03]  /*16550*/  ISETP.LT.OR P1, PT, R0, 0xe9, !P2 ;  /* 0x000000e90000780c */ /* 0x000fc60005721670 */
[----:B------:R1:W-:Y:S01]  /*16560*/  @!P3 STG.E.U8 desc[UR36][R6.64+0xe8], R3 ;  /* 0x0000e8030600b986 */ /* 0x0003e2000c101124 */
[----:B------:R-:W-:-:S03]  /*16570*/  ISETP.LT.OR P3, PT, R0, 0xea, !P2 ;  /* 0x000000ea0000780c */ /* 0x000fc60005761670 */
[----:B------:R-:W-:Y:S01]  /*16580*/  @!P4 STG.E.U8 desc[UR36][R6.64+0xe9], R141 ;  /* 0x0000e98d0600c986 */ /* 0x000fe2000c101124 */
[C---:B------:R-:W-:Y:S02]  /*16590*/  ISETP.LT.OR P4, PT, R0.reuse, 0xf2, !P0 ;  /* 0x000000f20000780c */ /* 0x040fe40004781670 */
[----:B------:R-:W-:-:S03]  /*165a0*/  ISETP.LT.OR P5, PT, R0, 0xf1, !P0 ;  /* 0x000000f10000780c */ /* 0x000fc600047a1670 */
[----:B--2---:R-:W-:-:S04]  /*165b0*/  @!P1 IMAD R11, R142, R17, RZ ;  /* 0x000000118e0b9224 */ /* 0x004fc800078e02ff */
[----:B------:R-:W-:-:S04]  /*165c0*/  @!P3 IMAD R143, R143, R17, RZ ;  /* 0x000000118f8fb224 */ /* 0x000fc800078e02ff */
[-C--:B------:R-:W-:Y:S02]  /*165d0*/  @!P4 IMAD R145, R145, R17.reuse, RZ ;  /* 0x000000119191c224 */ /* 0x080fe400078e02ff */
[----:B0-----:R-:W-:Y:S01]  /*165e0*/  @!P5 IMAD R5, R144, R17, RZ ;  /* 0x000000119005d224 */ /* 0x001fe200078e02ff */
[----:B------:R0:W-:Y:S01]  /*165f0*/  @!P1 STG.E.U8 desc[UR36][R8.64+0xe8], R11 ;  /* 0x0000e80b08009986 */ /* 0x0001e2000c101124 */
[----:B------:R-:W-:-:S03]  /*16600*/  ISETP.LT.OR P1, PT, R0, 0xf1, !P2 ;  /* 0x000000f10000780c */ /* 0x000fc60005721670 */
[----:B------:R-:W-:Y:S01]  /*16610*/  @!P3 STG.E.U8 desc[UR36][R8.64+0xe9], R143 ;  /* 0x0000e98f0800b986 */ /* 0x000fe2000c101124 */
[----:B------:R-:W-:-:S03]  /*16620*/  ISETP.LT.OR P3, PT, R0, 0xf9, !P0 ;  /* 0x000000f90000780c */ /* 0x000fc60004761670 */
[----:B------:R-:W-:Y:S01]  /*16630*/  @!P4 STG.E.U8 desc[UR36][R6.64+0xf1], R145 ;  /* 0x0000f1910600c986 */ /* 0x000fe2000c101124 */
[C---:B------:R-:W-:Y:S02]  /*16640*/  ISETP.LT.OR P4, PT, R0.reuse, 0xf2, !P2 ;  /* 0x000000f20000780c */ /* 0x040fe40005781670 */
[C---:B------:R-:W-:Y:S01]  /*16650*/  ISETP.LT.OR P0, PT, R0.reuse, 0xfa, !P0 ;  /* 0x000000fa0000780c */ /* 0x040fe20004701670 */
[----:B------:R2:W-:Y:S01]  /*16660*/  @!P5 STG.E.U8 desc[UR36][R6.64+0xf0], R5 ;  /* 0x0000f0050600d986 */ /* 0x0005e2000c101124 */
[C---:B------:R-:W-:Y:S02]  /*16670*/  ISETP.LT.OR P5, PT, R0.reuse, 0xf9, !P2 ;  /* 0x000000f90000780c */ /* 0x040fe400057a1670 */
[----:B------:R-:W-:Y:S01]  /*16680*/  ISETP.LT.OR P2, PT, R0, 0xfa, !P2 ;  /* 0x000000fa0000780c */ /* 0x000fe20005741670 */
[-C--:B-1----:R-:W-:Y:S02]  /*16690*/  @!P1 IMAD R3, R146, R17.reuse, RZ ;  /* 0x0000001192039224 */ /* 0x082fe400078e02ff */
[----:B0-----:R-:W-:-:S04]  /*166a0*/  @!P3 IMAD R11, R148, R17, RZ ;  /* 0x00000011940bb224 */ /* 0x001fc800078e02ff */
[-C--:B------:R-:W-:Y:S02]  /*166b0*/  @!P4 IMAD R147, R147, R17.reuse, RZ ;  /* 0x000000119393c224 */ /* 0x080fe400078e02ff */
[-C--:B------:R-:W-:Y:S02]  /*166c0*/  @!P0 IMAD R149, R149, R17.reuse, RZ ;  /* 0x0000001195958224 */ /* 0x080fe400078e02ff */
[-C--:B--2---:R-:W-:Y:S02]  /*166d0*/  @!P5 IMAD R5, R150, R17.reuse, RZ ;  /* 0x000000119605d224 */ /* 0x084fe400078e02ff */
[----:B------:R-:W-:Y:S01]  /*166e0*/  @!P2 IMAD R151, R151, R17, RZ ;  /* 0x000000119797a224 */ /* 0x000fe200078e02ff */
[----:B------:R0:W-:Y:S04]  /*166f0*/  @!P1 STG.E.U8 desc[UR36][R8.64+0xf0], R3 ;  /* 0x0000f00308009986 */ /* 0x0001e8000c101124 */
[----:B------:R0:W-:Y:S04]  /*16700*/  @!P4 STG.E.U8 desc[UR36][R8.64+0xf1], R147 ;  /* 0x0000f1930800c986 */ /* 0x0001e8000c101124 */
[----:B------:R0:W-:Y:S04]  /*16710*/  @!P3 STG.E.U8 desc[UR36][R6.64+0xf8], R11 ;  /* 0x0000f80b0600b986 */ /* 0x0001e8000c101124 */
[----:B------:R0:W-:Y:S04]  /*16720*/  @!P0 STG.E.U8 desc[UR36][R6.64+0xf9], R149 ;  /* 0x0000f99506008986 */ /* 0x0001e8000c101124 */
[----:B------:R0:W-:Y:S04]  /*16730*/  @!P5 STG.E.U8 desc[UR36][R8.64+0xf8], R5 ;  /* 0x0000f8050800d986 */ /* 0x0001e8000c101124 */
[----:B------:R0:W-:Y:S02]  /*16740*/  @!P2 STG.E.U8 desc[UR36][R8.64+0xf9], R151 ;  /* 0x0000f9970800a986 */ /* 0x0001e4000c101124 */
.L_x_546:
[----:B------:R-:W-:Y:S05]  /*16750*/  BSYNC B0 ;  /* 0x0000000000007941 */ /* 0x000fea0003800000 */
.L_x_32:
[----:B0-----:R-:W5:Y:S04]  /*16760*/  LDL.LU R3, [R1+0x200] ;  /* 0x0002000001037983 */ /* 0x001f680000300800 */
[----:B------:R-:W5:Y:S01]  /*16770*/  LDL.LU R2, [R1+0x204] ;  /* 0x0002040001027983 */ /* 0x000f620000300800 */
[----:B------:R-:W-:Y:S01]  /*16780*/  ULDC UR4, c[0x0][0xc] ;  /* 0x0000030000047ab9 */ /* 0x000fe20000000800 */
[----:B------:R-:W-:Y:S01]  /*16790*/  ULDC UR5, c[0x0][0x10] ;  /* 0x0000040000057ab9 */ /* 0x000fe20000000800 */
[----:B------:R-:W5:Y:S01]  /*167a0*/  LDC R5, c[0x0][0x14] ;  /* 0x00000500ff057b82 */ /* 0x000f620000000800 */
[----:B------:R-:W-:Y:S01]  /*167b0*/  UIMAD.WIDE.U32 UR4, UR4, UR5, URZ ;  /* 0x00000005040472a5 */ /* 0x000fe2000f8e003f */
[----:B------:R-:W-:Y:S01]  /*167c0*/  PRMT R0, RZ, 0x7610, R0 ;  /* 0x00007610ff007816 */ /* 0x000fe20000000000 */
[----:B------:R-:W-:Y:S01]  /*167d0*/  UMOV UR42, 0xffffffff ;  /* 0xffffffff002a7882 */ /* 0x000fe20000000000 */
[----:B------:R-:W-:-:S03]  /*167e0*/  UMOV UR43, 0xffffffff ;  /* 0xffffffff002b7882 */ /* 0x000fc60000000000 */
[----:B-----5:R-:W-:-:S04]  /*167f0*/  IMAD.WIDE.U32 R2, R5, UR4, R2 ;  /* 0x0000000405027c25 */ /* 0x020fc8000f8e0002 */
[----:B------:R-:W-:Y:S01]  /*16800*/  IMAD R5, R5, UR5, RZ ;  /* 0x0000000505057c24 */ /* 0x000fe2000f8e02ff */
[----:B-1-3--:R-:W-:Y:S01]  /*16810*/  MOV R6, R2 ;  /* 0x0000000200067202 */ /* 0x00afe20000000f00 */
[----:B------:R-:W-:Y:S02]  /*16820*/  ULDC.64 UR4, c[0x0][0x650] ;  /* 0x0001940000047ab9 */ /* 0x000fe40000000a00 */
[----:B------:R-:W-:Y:S01]  /*16830*/  IMAD.IADD R4, R3, 0x1, R5 ;  /* 0x0000000103047824 */ /* 0x000fe200078e0205 */
[----:B------:R-:W-:-:S04]  /*16840*/  ISETP.GE.U32.AND P0, PT, R2, UR4, PT ;  /* 0x0000000402007c0c */ /* 0x000fc8000bf06070 */
[----:B------:R0:W-:Y:S01]  /*16850*/  STL [R1+0x200], R4 ;  /* 0x0002000401007387 */ /* 0x0001e20000100800 */
[----:B------:R-:W-:-:S03]  /*16860*/  ISETP.GE.U32.AND.EX P0, PT, R4, UR5, PT, P0 ;  /* 0x0000000504007c0c */ /* 0x000fc6000bf06100 */
[----:B------:R0:W-:Y:S10]  /*16870*/  STL [R1+0x204], R6 ;  /* 0x0002040601007387 */ /* 0x0001f40000100800 */
[----:B0-----:R-:W-:Y:S05]  /*16880*/  @P0 BRA `(.L_x_547) ;  /* 0x0000000400880947 */ /* 0x001fea0003800000 */
[----:B------:R-:W0:Y:S01]  /*16890*/  S2UR UR6, SR_CTAID.X ;  /* 0x00000000000679c3 */ /* 0x000e220000002500 */
[----:B------:R-:W-:Y:S01]  /*168a0*/  ULDC.64 UR12, c[0x0][0x628] ;  /* 0x00018a00000c7ab9 */ /* 0x000fe20000000a00 */
[----:B------:R-:W-:Y:S01]  /*168b0*/  ULDC UR4, c[0x0][0x150] ;  /* 0x0000540000047ab9 */ /* 0x000fe20000000800 */
[----:B------:R-:W-:Y:S01]  /*168c0*/  ISETP.NE.U32.AND P0, PT, RZ, UR12, PT ;  /* 0x0000000cff007c0c */ /* 0x000fe2000bf05070 */
[----:B------:R-:W-:Y:S01]  /*168d0*/  ULDC UR15, c[0x0][0x630] ;  /* 0x00018c00000f7ab9 */ /* 0x000fe20000000800 */
[----:B------:R-:W-:Y:S01]  /*168e0*/  R2UR UR16, R6 ;  /* 0x00000000061072ca */ /* 0x000fe200000e0000 */
[----:B------:R-:W-:Y:S01]  /*168f0*/  ULDC UR19, c[0x0][0x154] ;  /* 0x0000550000137ab9 */ /* 0x000fe20000000800 */
[----:B------:R-:W-:Y:S01]  /*16900*/  ISETP.NE.AND.EX P0, PT, RZ, UR13, PT, P0 ;  /* 0x0000000dff007c0c */ /* 0x000fe2000bf05300 */
[----:B------:R-:W1:Y:S01]  /*16910*/  S2UR UR18, SR_CTAID.Y ;  /* 0x00000000001279c3 */ /* 0x000e620000002600 */
[----:B------:R-:W-:Y:S02]  /*16920*/  R2UR UR17, R4 ;  /* 0x00000000041172ca */ /* 0x000fe400000e0000 */
[----:B------:R-:W-:-:S02]  /*16930*/  R2UR UR10, R6 ;  /* 0x00000000060a72ca */ /* 0x000fc400000e0000 */
[----:B------:R-:W-:Y:S02]  /*16940*/  R2UR UR11, R4 ;  /* 0x00000000040b72ca */ /* 0x000fe400000e0000 */
[----:B0-----:R-:W-:-:S05]  /*16950*/  I2FP.F32.U32 R0, UR6 ;  /* 0x0000000600007c45 */ /* 0x001fca0008201000 */
[----:B------:R-:W-:-:S04]  /*16960*/  FMUL R0, R0, UR4 ;  /* 0x0000000400007c20 */ /* 0x000fc80008400000 */
[----:B------:R0:W3:Y:S01]  /*16970*/  F2I.U32.TRUNC.NTZ R2, R0 ;  /* 0x0000000000027305 */ /* 0x0000e2000020f000 */
[----:B-1----:R-:W-:Y:S05]  /*16980*/  @!P0 BRA `(.L_x_548) ;  /* 0x0000000000308947 */ /* 0x002fea0003800000 */
        /* <DEDUP_REMOVED lines=12> */
.L_x_548:
[----:B------:R-:W-:Y:S01]  /*16a50*/  USHF.R.U64 UR43, UR10, UR15, UR11 ;  /* 0x0000000f0a2b7299 */ /* 0x000fe2000800120b */
[----:B0-----:R-:W-:Y:S01]  /*16a60*/  I2FP.F32.U32 R0, UR18 ;  /* 0x0000001200007c45 */ /* 0x001fe20008201000 */
[----:B------:R-:W-:Y:S02]  /*16a70*/  USHF.R.U32.HI UR4, URZ, UR15, UR11 ;  /* 0x0000000f3f047299 */ /* 0x000fe4000801160b */
[----:B------:R-:W-:Y:S02]  /*16a80*/  UIADD3 UR10, UP0, URZ, -UR43, URZ ;  /* 0x8000002b3f0a7290 */ /* 0x000fe4000ff1e03f */
[----:B------:R-:W-:Y:S01]  /*16a90*/  FMUL R0, R0, UR19 ;  /* 0x0000001300007c20 */ /* 0x000fe20008400000 */
[----:B------:R-:W-:Y:S01]  /*16aa0*/  ULDC.64 UR12, c[0x0][0x620] ;  /* 0x00018800000c7ab9 */ /* 0x000fe20000000a00 */
[----:B------:R-:W-:Y:S01]  /*16ab0*/  UIADD3.X UR4, URZ, ~UR4, URZ, UP0, !UPT ;  /* 0x800000043f047290 */ /* 0x000fe200087fe43f */
[----:B------:R-:W-:Y:S01]  /*16ac0*/  UMOV UR8, UR16 ;  /* 0x0000001000087c82 */ /* 0x000fe20008000000 */
[----:B------:R-:W-:-:S02]  /*16ad0*/  UMOV UR9, UR17 ;  /* 0x0000001100097c82 */ /* 0x000fc40008000000 */
[----:B------:R-:W-:Y:S01]  /*16ae0*/  UIMAD UR4, UR4, UR12, URZ ;  /* 0x0000000c040472a4 */ /* 0x000fe2000f8e023f */
[----:B------:R-:W0:Y:S01]  /*16af0*/  F2I.U32.TRUNC.NTZ R0, R0 ;  /* 0x0000000000007305 */ /* 0x000e22000020f000 */
[----:B------:R-:W-:Y:S01]  /*16b00*/  UIMAD.WIDE.U32 UR8, UR10, UR12, UR8 ;  /* 0x0000000c0a0872a5 */ /* 0x000fe2000f8e0008 */
[----:B---3--:R-:W-:Y:S01]  /*16b10*/  R2UR UR12, R2 ;  /* 0x00000000020c72ca */ /* 0x008fe200000e0000 */
[----:B------:R-:W-:Y:S01]  /*16b20*/  UIMAD UR10, UR10, UR13, UR4 ;  /* 0x0000000d0a0a72a4 */ /* 0x000fe2000f8e0204 */
[----:B------:R-:W-:Y:S01]  /*16b30*/  ULDC UR11, c[0x0][0x618] ;  /* 0x00018600000b7ab9 */ /* 0x000fe20000000800 */
[----:B------:R-:W-:Y:S02]  /*16b40*/  ULDC UR21, c[0x0][0x658] ;  /* 0x0001960000157ab9 */ /* 0x000fe40000000800 */
[----:B------:R-:W-:Y:S01]  /*16b50*/  UIADD3 UR9, UR9, UR10, URZ ;  /* 0x0000000a09097290 */ /* 0x000fe2000fffe03f */
[----:B------:R-:W-:Y:S01]  /*16b60*/  UMOV UR15, 0xffffffff ;  /* 0xffffffff000f7882 */ /* 0x000fe20000000000 */
[----:B------:R-:W-:Y:S01]  /*16b70*/  ULDC.64 UR4, c[0x0][0x640] ;  /* 0x0001900000047ab9 */ /* 0x000fe20000000a00 */
[----:B------:R-:W-:Y:S01]  /*16b80*/  USHF.L.U32 UR15, UR15, UR21, URZ ;  /* 0x000000150f0f7299 */ /* 0x000fe2000800063f */
[----:B------:R-:W-:Y:S01]  /*16b90*/  ISETP.NE.U32.AND P0, PT, RZ, UR4, PT ;  /* 0x00000004ff007c0c */ /* 0x000fe2000bf05070 */
[----:B------:R-:W-:-:S02]  /*16ba0*/  USHF.R.U64 UR16, UR8, UR11, UR9 ;  /* 0x0000000b08107299 */ /* 0x000fc40008001209 */
[----:B------:R-:W-:Y:S01]  /*16bb0*/  USHF.R.U32.HI UR8, URZ, UR11, UR9 ;  /* 0x0000000b3f087299 */ /* 0x000fe20008011609 */
[----:B0-----:R-:W-:Y:S01]  /*16bc0*/  R2UR UR14, R0 ;  /* 0x00000000000e72ca */ /* 0x001fe200000e0000 */
[----:B------:R-:W-:Y:S01]  /*16bd0*/  ULDC UR17, c[0x0][0x608] ;  /* 0x0001820000117ab9 */ /* 0x000fe20000000800 */
[----:B------:R-:W-:Y:S01]  /*16be0*/  ULOP3.LUT UR41, URZ, UR15, URZ, 0x33, !UPT ;  /* 0x0000000f3f297292 */ /* 0x000fe2000f8e333f */
[----:B------:R-:W-:Y:S01]  /*16bf0*/  ISETP.NE.AND.EX P0, PT, RZ, UR5, PT, P0 ;  /* 0x00000005ff007c0c */ /* 0x000fe2000bf05300 */
[----:B------:R-:W-:Y:S02]  /*16c00*/  USHF.R.U64 UR15, UR16, UR17, UR8 ;  /* 0x00000011100f7299 */ /* 0x000fe40008001208 */
[----:B------:R-:W-:Y:S02]  /*16c10*/  USHF.R.U32.HI UR8, URZ, UR17, UR8 ;  /* 0x000000113f087299 */ /* 0x000fe40008011608 */
[----:B------:R-:W-:Y:S02]  /*16c20*/  UIADD3 UR12, -UR12, URZ, URZ ;  /* 0x0000003f0c0c7290 */ /* 0x000fe4000fffe13f */
[----:B------:R-:W-:Y:S01]  /*16c30*/  USHF.R.U64 UR17, UR15, UR21, UR8 ;  /* 0x000000150f117299 */ /* 0x000fe20008001208 */
[----:B------:R-:W-:Y:S01]  /*16c40*/  UMOV UR19, 0x1 ;  /* 0x0000000100137882 */ /* 0x000fe20000000000 */
[----:B------:R-:W-:Y:S01]  /*16c50*/  ULDC UR13, c[0x0][0x144] ;  /* 0x00005100000d7ab9 */ /* 0x000fe20000000800 */
[----:B------:R-:W-:Y:S01]  /*16c60*/  ULDC UR7, c[0x0][0x600] ;  /* 0x0001800000077ab9 */ /* 0x000fe20000000800 */
[----:B------:R-:W-:-:S02]  /*16c70*/  USHF.L.U32 UR24, UR19, UR21, URZ ;  /* 0x0000001513187299 */ /* 0x000fc4000800063f */
[----:B------:R-:W-:Y:S02]  /*16c80*/  USHF.R.U32.HI UR8, URZ, UR21, UR8 ;  /* 0x000000153f087299 */ /* 0x000fe40008011608 */
[----:B------:R-:W-:Y:S02]  /*16c90*/  UIMAD UR21, UR13, UR12, UR6 ;  /* 0x0000000c0d1572a4 */ /* 0x000fe4000f8e0206 */
[----:B------:R-:W-:Y:S02]  /*16ca0*/  UIADD3 UR20, UR7, -0x1, URZ ;  /* 0xffffffff07147890 */ /* 0x000fe4000fffe03f */
[----:B------:R-:W-:Y:S01]  /*16cb0*/  UIADD3 UR19, -UR14, URZ, URZ ;  /* 0x0000003f0e137290 */ /* 0x000fe2000fffe13f */
[----:B------:R-:W-:Y:S01]  /*16cc0*/  ULDC UR25, c[0x0][0x148] ;  /* 0x0000520000197ab9 */ /* 0x000fe20000000800 */
[----:B------:R-:W-:Y:S01]  /*16cd0*/  ULDC UR22, c[0x0][0x648] ;  /* 0x0001920000167ab9 */ /* 0x000fe20000000800 */
[----:B------:R-:W-:Y:S01]  /*16ce0*/  ULDC UR23, c[0x0][0x638] ;  /* 0x00018e0000177ab9 */ /* 0x000fe20000000800 */
        /* <DEDUP_REMOVED lines=14> */
.L_x_549:
[----:B------:R-:W-:Y:S01]  /*16dd0*/  UISETP.NE.AND UP0, UPT, UR46, URZ, UPT ;  /* 0x0000003f2e00728c */ /* 0x000fe2000bf05270 */
[----:B------:R-:W-:Y:S01]  /*16de0*/  IMAD.MOV.U32 R0, RZ, RZ, 0x1 ;  /* 0x00000001ff007424 */ /* 0x000fe200078e00ff */
[----:B------:R-:W-:Y:S02]  /*16df0*/  USHF.R.U64 UR4, UR6, UR22, UR8 ;  /* 0x0000001606047299 */ /* 0x000fe40008001208 */
[----:B------:R-:W-:Y:S02]  /*16e00*/  ULOP3.LUT UR41, UR15, UR41, URZ, 0xc0, !UPT ;  /* 0x000000290f297292 */ /* 0x000fe4000f8ec03f */
[----:B------:R-:W-:Y:S02]  /*16e10*/  UIADD3 UR5, -UR4, URZ, URZ ;  /* 0x0000003f04057290 */ /* 0x000fe4000fffe13f */
[----:B------:R-:W-:Y:S02]  /*16e20*/  UIMAD UR41, UR24, UR4, UR41 ;  /* 0x00000004182972a4 */ /* 0x000fe4000f8e0229 */
[----:B------:R-:W-:-:S02]  /*16e30*/  ULOP3.LUT UR16, UR16, UR20, URZ, 0xc0, !UPT ;  /* 0x0000001410107292 */ /* 0x000fc4000f8ec03f */
[----:B------:R-:W-:Y:S02]  /*16e40*/  @UP0 UIMAD UR21, UR25, UR19, UR18 ;  /* 0x00000013191502a4 */ /* 0x000fe4000f8e0212 */
[----:B------:R-:W-:-:S03]  /*16e50*/  UIMAD UR4, UR5, UR23, UR17 ;  /* 0x00000017050472a4 */ /* 0x000fc6000f8e0211 */
[----:B------:R-:W-:Y:S01]  /*16e60*/  ULDC UR5, c[0x0][0x610] ;  /* 0x0001840000057ab9 */ /* 0x000fe20000000800 */
[----:B------:R-:W-:Y:S02]  /*16e70*/  UIMAD UR4, UR4, UR7, UR16 ;  /* 0x00000007040472a4 */ /* 0x000fe4000f8e0210 */
[----:B------:R-:W-:-:S04]  /*16e80*/  UIMAD UR41, UR41, UR5, UR21 ;  /* 0x00000005292972a4 */ /* 0x000fc8000f8e0215 */
[----:B------:R-:W-:Y:S02]  /*16e90*/  USEL UR42, UR4, UR41, !UP0 ;  /* 0x00000029042a7287 */ /* 0x000fe4000c000000 */
[----:B------:R-:W-:-:S12]  /*16ea0*/  USEL UR41, UR41, UR4, !UP0 ;  /* 0x0000000429297287 */ /* 0x000fd8000c000000 */
.L_x_547:
[----:B------:R-:W-:-:S13]  /*16eb0*/  LOP3.LUT P0, RZ, R0, 0xff, RZ, 0xc0, !PT ;  /* 0x000000ff00ff7812 */ /* 0x000fda000780c0ff */
[----:B------:R-:W-:Y:S05]  /*16ec0*/  @P0 BRA `(.L_x_550) ;  /* 0xfffffea4001c0947 */ /* 0x000fea000383ffff */
[----:B------:R-:W-:Y:S05]  /*16ed0*/  EXIT ;  /* 0x000000000000794d */ /* 0x000fea0003800000 */
.L_x_7:
[----:B------:R-:W2:Y:S01]  /*16ee0*/  LDL R5, [R1+0x204] ;  /* 0x0002040001057983 */ /* 0x000ea20000100800 */
[----:B------:R-:W-:-:S03]  /*16ef0*/  ULDC.64 UR4, c[0x0][0x650] ;  /* 0x0001940000047ab9 */ /* 0x000fc60000000a00 */
[----:B------:R-:W3:Y:S01]  /*16f00*/  LDL R3, [R1+0x200] ;  /* 0x0002000001037983 */ /* 0x000ee20000100800 */
[----:B------:R-:W-:Y:S01]  /*16f10*/  PRMT R0, RZ, 0x7610, R0 ;  /* 0x00007610ff007816 */ /* 0x000fe20000000000 */
[----:B------:R-:W-:Y:S01]  /*16f20*/  IMAD.MOV.U32 R2, RZ, RZ, -0x1 ;  /* 0xffffffffff027424 */ /* 0x000fe200078e00ff */
[----:B------:R-:W-:Y:S02]  /*16f30*/  MOV R4, 0xffffffff ;  /* 0xffffffff00047802 */ /* 0x000fe40000000f00 */
[----:B------:R-:W-:Y:S02]  /*16f40*/  MOV R11, 0xffffffff ;  /* 0xffffffff000b7802 */ /* 0x000fe40000000f00 */
[----:B--2---:R-:W-:-:S04]  /*16f50*/  ISETP.GE.U32.AND P0, PT, R5, UR4, PT ;  /* 0x0000000405007c0c */ /* 0x004fc8000bf06070 */
[----:B---3--:R-:W-:-:S13]  /*16f60*/  ISETP.GE.U32.AND.EX P0, PT, R3, UR5, PT, P0 ;  /* 0x0000000503007c0c */ /* 0x008fda000bf06100 */
        /* <DEDUP_REMOVED lines=21> */
.L_x_552:
[----:B------:R-:W-:Y:S01]  /*170c0*/  USHF.R.U64 UR4, UR14, UR19, UR15 ;  /* 0x000000130e047299 */ /* 0x000fe2000800120f */
[----:B------:R-:W-:Y:S01]  /*170d0*/  R2UR UR7, R3 ;  /* 0x00000000030772ca */ /* 0x000fe200000e0000 */
[----:B------:R-:W-:Y:S02]  /*170e0*/  USHF.R.U32.HI UR5, URZ, UR19, UR15 ;  /* 0x000000133f057299 */ /* 0x000fe4000801160f */
[----:B------:R-:W-:Y:S01]  /*170f0*/  UIADD3 UR13, UP0, URZ, -UR4, URZ ;  /* 0x800000043f0d7290 */ /* 0x000fe2000ff1e03f */
[----:B------:R-:W-:Y:S01]  /*17100*/  ULDC.64 UR14, c[0x0][0x620] ;  /* 0x00018800000e7ab9 */ /* 0x000fe20000000a00 */
[----:B------:R-:W-:Y:S02]  /*17110*/  UMOV UR6, UR20 ;  /* 0x0000001400067c82 */ /* 0x000fe40008000000 */
[----:B------:R-:W-:Y:S02]  /*17120*/  UIADD3.X UR5, URZ, ~UR5, URZ, UP0, !UPT ;  /* 0x800000053f057290 */ /* 0x000fe400087fe43f */
[----:B------:R-:W-:-:S02]  /*17130*/  UISETP.NE.AND UP1, UPT, UR46, URZ, UPT ;  /* 0x0000003f2e00728c */ /* 0x000fc4000bf25270 */
[----:B------:R-:W-:Y:S02]  /*17140*/  UIMAD UR5, UR5, UR14, URZ ;  /* 0x0000000e050572a4 */ /* 0x000fe4000f8e023f */
[----:B------:R-:W-:Y:S02]  /*17150*/  UIMAD.WIDE.U32 UR6, UR13, UR14, UR6 ;  /* 0x0000000e0d0672a5 */ /* 0x000fe4000f8e0006 */
[----:B------:R-:W-:Y:S01]  /*17160*/  UIMAD UR5, UR13, UR15, UR5 ;  /* 0x0000000f0d0572a4 */ /* 0x000fe2000f8e0205 */
[----:B------:R-:W-:Y:S02]  /*17170*/  ULDC UR14, c[0x0][0x608] ;  /* 0x00018200000e7ab9 */ /* 0x000fe40000000800 */
[----:B------:R-:W-:Y:S01]  /*17180*/  ULDC UR13, c[0x0][0x618] ;  /* 0x00018600000d7ab9 */ /* 0x000fe20000000800 */
[----:B------:R-:W-:Y:S01]  /*17190*/  UIADD3 UR5, UR7, UR5, URZ ;  /* 0x0000000507057290 */ /* 0x000fe2000fffe03f */
[----:B------:R-:W-:Y:S01]  /*171a0*/  ULDC UR22, c[0x0][0x658] ;  /* 0x0001960000167ab9 */ /* 0x000fe20000000800 */
[----:B------:R-:W-:-:S02]  /*171b0*/  @UP1 UIMAD UR8, UR11, UR12, UR10 ;  /* 0x0000000c0b0812a4 */ /* 0x000fc4000f8e020a */
[----:B------:R-:W-:Y:S02]  /*171c0*/  USHF.R.U64 UR17, UR6, UR13, UR5 ;  /* 0x0000000d06117299 */ /* 0x000fe40008001205 */
[----:B------:R-:W-:Y:S01]  /*171d0*/  USHF.R.U32.HI UR5, URZ, UR13, UR5 ;  /* 0x0000000d3f057299 */ /* 0x000fe20008011605 */
[----:B------:R-:W-:Y:S01]  /*171e0*/  ULDC.64 UR6, c[0x0][0x640] ;  /* 0x0001900000067ab9 */ /* 0x000fe20000000a00 */
[----:B------:R-:W-:Y:S01]  /*171f0*/  UMOV UR10, 0xffffffff ;  /* 0xffffffff000a7882 */ /* 0x000fe20000000000 */
[----:B------:R-:W-:Y:S01]  /*17200*/  ISETP.NE.U32.AND P0, PT, RZ, UR6, PT ;  /* 0x00000006ff007c0c */ /* 0x000fe2000bf05070 */
[----:B------:R-:W-:Y:S02]  /*17210*/  USHF.R.U64 UR18, UR17, UR14, UR5 ;  /* 0x0000000e11127299 */ /* 0x000fe40008001205 */
[----:B------:R-:W-:Y:S01]  /*17220*/  USHF.R.U32.HI UR5, URZ, UR14, UR5 ;  /* 0x0000000e3f057299 */ /* 0x000fe20008011605 */
[----:B------:R-:W-:Y:S01]  /*17230*/  ISETP.NE.AND.EX P0, PT, RZ, UR7, PT, P0 ;  /* 0x00000007ff007c0c */ /* 0x000fe2000bf05300 */
[----:B------:R-:W-:-:S02]  /*17240*/  USHF.L.U32 UR11, UR10, UR22, URZ ;  /* 0x000000160a0b7299 */ /* 0x000fc4000800063f */
[----:B------:R-:W-:Y:S01]  /*17250*/  USHF.R.U64 UR19, UR18, UR22, UR5 ;  /* 0x0000001612137299 */ /* 0x000fe20008001205 */
[----:B------:R-:W-:Y:S01]  /*17260*/  ULDC UR20, c[0x0][0x600] ;  /* 0x0001800000147ab9 */ /* 0x000fe20000000800 */
[----:B------:R-:W-:Y:S02]  /*17270*/  USHF.R.U32.HI UR10, URZ, UR22, UR5 ;  /* 0x000000163f0a7299 */ /* 0x000fe40008011605 */
[----:B------:R-:W-:Y:S02]  /*17280*/  UIADD3 UR21, UR20, -0x1, URZ ;  /* 0xffffffff14157890 */ /* 0x000fe4000fffe03f */
[----:B------:R-:W-:Y:S01]  /*17290*/  ULOP3.LUT UR26, URZ, UR11, URZ, 0x33, !UPT ;  /* 0x0000000b3f1a7292 */ /* 0x000fe2000f8e333f */
        /* <DEDUP_REMOVED lines=17> */
.L_x_553:
[----:B------:R-:W-:Y:S01]  /*173b0*/  USHF.R.U64 UR6, UR5, UR23, UR10 ;  /* 0x0000001705067299 */ /* 0x000fe2000800120a */
[----:B------:R-:W-:Y:S01]  /*173c0*/  IMAD.MOV.U32 R0, RZ, RZ, 0x1 ;  /* 0x00000001ff007424 */ /* 0x000fe200078e00ff */
[----:B------:R-:W-:Y:S01]  /*173d0*/  USHF.L.U32 UR25, UR25, UR22, URZ ;  /* 0x0000001619197299 */ /* 0x000fe2000800063f */
[----:B------:R-:W-:Y:S01]  /*173e0*/  MOV R11, UR4 ;  /* 0x00000004000b7c02 */ /* 0x000fe20008000f00 */
[----:B------:R-:W-:Y:S02]  /*173f0*/  ULOP3.LUT UR5, UR18, UR26, URZ, 0xc0, !UPT ;  /* 0x0000001a12057292 */ /* 0x000fe4000f8ec03f */
[----:B------:R-:W-:Y:S02]  /*17400*/  UIADD3 UR7, -UR6, URZ, URZ ;  /* 0x0000003f06077290 */ /* 0x000fe4000fffe13f */
[----:B------:R-:W-:Y:S02]  /*17410*/  UIMAD UR6, UR25, UR6, UR5 ;  /* 0x00000006190672a4 */ /* 0x000fe4000f8e0205 */
[----:B------:R-:W-:-:S02]  /*17420*/  ULOP3.LUT UR17, UR17, UR21, URZ, 0xc0, !UPT ;  /* 0x0000001511117292 */ /* 0x000fc4000f8ec03f */
[----:B------:R-:W-:Y:S02]  /*17430*/  UIMAD UR5, UR7, UR24, UR19 ;  /* 0x00000018070572a4 */ /* 0x000fe4000f8e0213 */
[----:B------:R-:W-:Y:S01]  /*17440*/  UISETP.NE.AND UP0, UPT, UR46, URZ, UPT ;  /* 0x0000003f2e00728c */ /* 0x000fe2000bf05270 */
[----:B------:R-:W-:Y:S01]  /*17450*/  ULDC UR7, c[0x0][0x610] ;  /* 0x0001840000077ab9 */ /* 0x000fe20000000800 */
[----:B------:R-:W-:Y:S02]  /*17460*/  UIMAD UR5, UR5, UR20, UR17 ;  /* 0x00000014050572a4 */ /* 0x000fe4000f8e0211 */
[----:B------:R-:W-:-:S04]  /*17470*/  UIMAD UR8, UR6, UR7, UR8 ;  /* 0x00000007060872a4 */ /* 0x000fc8000f8e0208 */
[----:B------:R-:W-:Y:S02]  /*17480*/  USEL UR6, UR5, UR8, !UP0 ;  /* 0x0000000805067287 */ /* 0x000fe4000c000000 */
[----:B------:R-:W-:-:S04]  /*17490*/  USEL UR8, UR8, UR5, !UP0 ;  /* 0x0000000508087287 */ /* 0x000fc8000c000000 */
[----:B------:R-:W-:Y:S02]  /*174a0*/  IMAD.U32 R2, RZ, RZ, UR6 ;  /* 0x00000006ff027e24 */ /* 0x000fe4000f8e00ff */
[----:B------:R-:W-:-:S07]  /*174b0*/  MOV R4, UR8 ;  /* 0x0000000800047c02 */ /* 0x000fce0008000f00 */
.L_x_551:
[----:B------:R-:W-:-:S08]  /*174c0*/  NOP ;  /* 0x0000000000007918 */ /* 0x000fd00000000000 */
[----:B0-----:R-:W0:-:S00]  /*174d0*/  USETMAXREG.DEALLOC.CTAPOOL 0x18 ;  /* 0x00000018000079c8 */ /* 0x001e0000080e0500 */
[----:B------:R-:W-:-:S13]  /*174e0*/  ISETP.NE.AND P0, PT, RZ, UR9, PT ;  /* 0x00000009ff007c0c */ /* 0x000fda000bf05270 */
[----:B------:R-:W-:Y:S05]  /*174f0*/  @P0 EXIT ;  /* 0x000000000000094d */ /* 0x000fea0003800000 */
[----:B0-----:R-:W-:Y:S01]  /*17500*/  LOP3.LUT P0, RZ, R0, 0xff, RZ, 0xc0, !PT ;  /* 0x000000ff00ff7812 */ /* 0x001fe2000780c0ff */
[----:B------:R-:W-:Y:S01]  /*17510*/  IMAD.MOV.U32 R0, RZ, RZ, 0x1 ;  /* 0x00000001ff007424 */ /* 0x000fe200078e00ff */
[----:B------:R-:W-:-:S11]  /*17520*/  MOV R6, RZ ;  /* 0x000000ff00067202 */ /* 0x000fd60000000f00 */
[----:B------:R-:W-:Y:S05]  /*17530*/  @!P0 BRA `(.L_x_554) ;  /* 0x0000000c00788947 */ /* 0x000fea0003800000 */
[----:B------:R-:W0:Y:S01]  /*17540*/  S2UR UR12, SR_CgaCtaId ;  /* 0x00000000000c79c3 */ /* 0x000e220000008800 */
[----:B------:R-:W-:Y:S01]  /*17550*/  ULDC UR4, c[0x0][0x28c] ;  /* 0x0000a30000047ab9 */ /* 0x000fe20000000800 */
[----:B------:R-:W-:Y:S01]  /*17560*/  ULDC UR6, c[0x0][0x658] ;  /* 0x0001960000067ab9 */ /* 0x000fe20000000800 */
[----:B------:R-:W-:Y:S01]  /*17570*/  UMOV UR7, 0xffffffff ;  /* 0xffffffff00077882 */ /* 0x000fe20000000000 */
[----:B------:R-:W-:Y:S01]  /*17580*/  UIADD3 UR10, UR4, 0x7f, URZ ;  /* 0x0000007f040a7890 */ /* 0x000fe2000fffe03f */
[----:B------:R-:W-:Y:S01]  /*17590*/  BSSY B0, `(.L_x_554) ;  /* 0x00000d8000007945 */ /* 0x000fe20003800000 */
[----:B------:R-:W-:Y:S01]  /*175a0*/  ULDC UR5, c[0x0][0x600] ;  /* 0x0001800000057ab9 */ /* 0x000fe20000000800 */
[----:B------:R-:W-:Y:S01]  /*175b0*/  UMOV UR9, 0x1 ;  /* 0x0000000100097882 */ /* 0x000fe20000000000 */
[----:B------:R-:W-:Y:S01]  /*175c0*/  USHF.L.U32 UR7, UR7, UR6, URZ ;  /* 0x0000000607077299 */ /* 0x000fe2000800063f */
[----:B------:R-:W-:Y:S01]  /*175d0*/  IMAD.MOV.U32 R10, RZ, RZ, 0x1 ;  /* 0x00000001ff0a7424 */ /* 0x000fe200078e00ff */
[----:B------:R-:W-:Y:S01]  /*175e0*/  UIADD3 UR4, UR5, -0x1, URZ ;  /* 0xffffffff05047890 */ /* 0x000fe2000fffe03f */
[----:B------:R-:W-:Y:S01]  /*175f0*/  IMAD.MOV.U32 R0, RZ, RZ, 0x1 ;  /* 0x00000001ff007424 */ /* 0x000fe200078e00ff */
[----:B------:R-:W-:Y:S01]  /*17600*/  ULDC UR8, c[0x0][0xc] ;  /* 0x0000030000087ab9 */ /* 0x000fe20000000800 */
[----:B------:R-:W-:Y:S01]  /*17610*/  USHF.L.U32 UR5, UR9, UR6, URZ ;  /* 0x0000000609057299 */ /* 0x000fe2000800063f */
[----:B------:R-:W-:Y:S01]  /*17620*/  MOV R6, RZ ;  /* 0x000000ff00067202 */ /* 0x000fe20000000f00 */
[----:B------:R-:W-:Y:S01]  /*17630*/  USHF.R.S32.HI UR11, URZ, 0x1f, UR10 ;  /* 0x0000001f3f0b7899 */ /* 0x000fe2000801140a */
[----:B------:R-:W-:Y:S01]  /*17640*/  ULDC UR9, c[0x0][0x10] ;  /* 0x0000040000097ab9 */ /* 0x000fe20000000800 */
[----:B------:R-:W-:-:S02]  /*17650*/  ULOP3.LUT UR6, URZ, UR7, URZ, 0x33, !UPT ;  /* 0x000000073f067292 */ /* 0x000fc4000f8e333f */
[----:B------:R-:W-:Y:S02]  /*17660*/  UIMAD.WIDE.U32 UR8, UR8, UR9, URZ ;  /* 0x00000009080872a5 */ /* 0x000fe4000f8e003f */
[----:B------:R-:W-:Y:S01]  /*17670*/  ULEA.HI UR11, UR11, UR10, URZ, 0x7 ;  /* 0x0000000a0b0b7291 */ /* 0x000fe2000f8f383f */
[----:B------:R-:W-:Y:S01]  /*17680*/  ULDC UR7, c[0x0][0x14] ;  /* 0x0000050000077ab9 */ /* 0x000fe20000000800 */
[----:B0-----:R-:W-:Y:S01]  /*17690*/  MOV R7, UR12 ;  /* 0x0000000c00077c02 */ /* 0x001fe20008000f00 */
[----:B------:R-:W-:Y:S02]  /*176a0*/  UIMAD.WIDE.U32 UR22, UR8, UR7, URZ ;  /* 0x00000007081672a5 */ /* 0x000fe4000f8e003f */
[----:B------:R-:W-:Y:S01]  /*176b0*/  UIMAD UR13, UR9, UR7, URZ ;  /* 0x00000007090d72a4 */ /* 0x000fe2000f8e023f */
[----:B------:R-:W-:Y:S01]  /*176c0*/  LEA R8, R7, 0x100, 0xe ;  /* 0x0000010007087811 */ /* 0x000fe200078e70ff */
[----:B------:R-:W-:Y:S02]  /*176d0*/  USHF.R.S32.HI UR7, URZ, 0x7, UR11 ;  /* 0x000000073f077899 */ /* 0x000fe4000801140b */
[----:B------:R-:W-:-:S02]  /*176e0*/  ULOP3.LUT UR26, UR40, 0x2, URZ, 0xfc, !UPT ;  /* 0x00000002281a7892 */ /* 0x000fc4000f8efc3f */
[----:B------:R-:W-:Y:S02]  /*176f0*/  UIADD3 UR13, UR23, UR13, URZ ;  /* 0x0000000d170d7290 */ /* 0x000fe4000fffe03f */
[----:B------:R-:W-:Y:S01]  /*17700*/  UIADD3 UR27, UR7, 0x1, URZ ;  /* 0x00000001071b7890 */ /* 0x000fe2000fffe03f */
[----:B------:R-:W-:-:S11]  /*17710*/  ULDC.64 UR24, c[0x0][0x198] ;  /* 0x0000660000187ab9 */ /* 0x000fd60000000a00 */
.L_x_565:
[----:B------:R-:W-:-:S03]  /*17720*/  UMOV UR8, 0xffffffff ;  /* 0xffffffff00087882 */ /* 0x000fc60000000000 */
[----:B------:R-:W-:Y:S05]  /*17730*/  BRA.DIV UR8, `(.L_x_555) ;  /* 0x0000000e08e47947 */ /* 0x000fea000b800000 */
[----:B------:R-:W-:-:S13]  /*17740*/  ELECT P6, URZ, PT ;  /* 0x00000000003f782f */ /* 0x000fda00038c0000 */
.L_x_576:
[----:B------:R-:W0:Y:S01]  /*17750*/  LDC R3, c[0x0][0x28c] ;  /* 0x0000a300ff037b82 */ /* 0x000e220000000800 */
[----:B------:R-:W-:Y:S01]  /*17760*/  BSSY B1, `(.L_x_556) ;  /* 0x000003c000017945 */ /* 0x000fe20003800000 */
[----:B0-----:R-:W-:-:S13]  /*17770*/  ISETP.LT.OR P6, PT, R3, 0x1, !P6 ;  /* 0x000000010300780c */ /* 0x001fda00077c1670 */
[----:B------:R-:W-:Y:S05]  /*17780*/  @P6 BRA `(.L_x_557) ;  /* 0x0000000000e46947 */ /* 0x000fea0003800000 */
[----:B------:R-:W-:Y:S01]  /*17790*/  IMAD R4, R4, 0x2, R7 ;  /* 0x0000000204047824 */ /* 0x000fe200078e0207 */
[----:B------:R-:W-:Y:S01]  /*177a0*/  SHF.L.U32 R2, R2, 0x8, RZ ;  /* 0x0000000802027819 */ /* 0x000fe200000006ff */
[----:B------:R-:W-:Y:S01]  /*177b0*/  IMAD.U32 R13, RZ, RZ, UR27 ;  /* 0x0000001bff0d7e24 */ /* 0x000fe2000f8e00ff */
[----:B------:R-:W-:Y:S01]  /*177c0*/  MOV R14, RZ ;  /* 0x000000ff000e7202 */ /* 0x000fe20000000f00 */
[----:B------:R-:W-:Y:S01]  /*177d0*/  IMAD.SHL.U32 R4, R4, 0x80, RZ ;  /* 0x0000008004047824 */ /* 0x000fe200078e00ff */
[----:B------:R-:W-:Y:S01]  /*177e0*/  MOV R3, R0 ;  /* 0x0000000000037202 */ /* 0x000fe20000000f00 */
[----:B------:R-:W-:-:S07]  /*177f0*/  IMAD.MOV.U32 R5, RZ, RZ, R6 ;  /* 0x000000ffff057224 */ /* 0x000fce00078e0006 */
.L_x_560:
[----:B------:R-:W0:Y:S01]  /*17800*/  S2UR UR8, SR_CgaCtaId ;  /* 0x00000000000879c3 */ /* 0x000e220000008800 */
[----:B------:R-:W-:Y:S01]  /*17810*/  MOV R12, 0x400 ;  /* 0x00000400000c7802 */ /* 0x000fe20000000f00 */
[----:B------:R-:W1:Y:S01]  /*17820*/  S2R R15, SR_TID.X ;  /* 0x00000000000f7919 */ /* 0x000e620000002100 */
[----:B------:R-:W-:Y:S02]  /*17830*/  SHF.L.U32 R9, R3, 0x1f, RZ ;  /* 0x0000001f03097819 */ /* 0x000fe400000006ff */
[----:B0-----:R-:W-:-:S04]  /*17840*/  MOV R7, UR8 ;  /* 0x0000000800077c02 */ /* 0x001fc80008000f00 */
[----:B------:R-:W-:-:S05]  /*17850*/  LEA R16, R7, R12, 0x18 ;  /* 0x0000000c07107211 */ /* 0x000fca00078ec0ff */
[----:B------:R-:W-:Y:S01]  /*17860*/  IMAD R12, R5, 0x8, R16 ;  /* 0x00000008050c7824 */ /* 0x000fe200078e0210 */
[----:B-1----:R-:W-:-:S03]  /*17870*/  LOP3.LUT P1, RZ, R15, 0x7f, RZ, 0xc0, !PT ;  /* 0x0000007f0fff7812 */ /* 0x002fc6000782c0ff */
[----:B------:R-:W0:Y:S02]  /*17880*/  SYNCS.PHASECHK.TRANS64.TRYWAIT P0, [R12+URZ+0x20], R9 ;  /* 0x000020090c0075a7 */ /* 0x000e24000800017f */
[----:B0-----:R-:W-:Y:S08]  /*17890*/  @!P0 BRA `(.L_x_558) ;  /* 0x0000000c00ac8947 */ /* 0x001ff00003800000 */
.L_x_577:
[----:B0-----:R-:W0:Y:S01]  /*178a0*/  @!P1 LDC R9, c[0x0][0x500] ;  /* 0x00014000ff099b82 */ /* 0x001e220000000800 */
[----:B------:R-:W-:-:S04]  /*178b0*/  UPRMT UR8, UR26, 0x9910, URZ ;  /* 0x000099101a087896 */ /* 0x000fc8000800003f */
[----:B------:R-:W-:-:S06]  /*178c0*/  UISETP.NE.AND UP0, UPT, UR8, 0x2, UPT ;  /* 0x000000020800788c */ /* 0x000fcc000bf05270 */
[----:B------:R-:W-:Y:S01]  /*178d0*/  PLOP3.LUT P0, PT, PT, PT, UP0, 0x80, 0x0 ;  /* 0x000000000000781c */ /* 0x000fe20003f0f008 */
[----:B0-----:R0:W-:-:S12]  /*178e0*/  @!P1 SYNCS.ARRIVE.TRANS64 RZ, [R12+URZ], R9 ;  /* 0x000000090cff99a7 */ /* 0x0011d8000800003f */
[----:B------:R-:W-:Y:S05]  /*178f0*/  @P0 BRA `(.L_x_559) ;  /* 0x0000000000040947 */ /* 0x000fea0003800000 */
[----:B------:R-:W-:Y:S01]  /*17900*/  BPT.TRAP 0x1 ;  /* 0x000000040000795c */ /* 0x000fe20000300000 */
.L_x_559:
[----:B0-----:R-:W-:Y:S01]  /*17910*/  LEA R9, R5, R8, 0xf ;  /* 0x0000000805097211 */ /* 0x001fe200078e78ff */
[----:B------:R-:W-:Y:S01]  /*17920*/  VIADD R13, R13, 0xffffffff ;  /* 0xffffffff0d0d7836 */ /* 0x000fe20000000000 */
[----:B------:R-:W-:Y:S01]  /*17930*/  R2UR UR15, R16 ;  /* 0x00000000100f72ca */ /* 0x000fe200000e0000 */
[----:B------:R-:W-:Y:S01]  /*17940*/  IMAD R16, R5, 0x8000, R16 ;  /* 0x0000800005107824 */ /* 0x000fe200078e0210 */
[----:B------:R-:W-:Y:S01]  /*17950*/  R2UR UR8, R9 ;  /* 0x00000000090872ca */ /* 0x000fe200000e0000 */
[----:B------:R-:W-:Y:S01]  /*17960*/  UIADD3 UR14, UP0, UR24, 0xf0, URZ ;  /* 0x000000f0180e7890 */ /* 0x000fe2000ff1e03f */
[----:B------:R-:W-:Y:S01]  /*17970*/  R2UR UR19, R4 ;  /* 0x00000000041372ca */ /* 0x000fe200000e0000 */
[----:B------:R-:W-:Y:S01]  /*17980*/  UIADD3 UR28, UP1, UR24, 0x1f0, URZ ;  /* 0x000001f0181c7890 */ /* 0x000fe2000ff3e03f */
[----:B------:R-:W-:Y:S01]  /*17990*/  R2UR UR11, R16 ;  /* 0x00000000100b72ca */ /* 0x000fe200000e0000 */
[----:B------:R-:W-:Y:S01]  /*179a0*/  UMOV UR21, 0x30000 ;  /* 0x0003000000157882 */ /* 0x000fe20000000000 */
[----:B------:R-:W-:Y:S01]  /*179b0*/  R2UR UR9, R12 ;  /* 0x000000000c0972ca */ /* 0x000fe200000e0000 */
[----:B------:R-:W-:Y:S01]  /*179c0*/  UIADD3.X UR29, URZ, UR25, URZ, UP1, !UPT ;  /* 0x000000193f1d7290 */ /* 0x000fe20008ffe43f */
[----:B------:R-:W-:Y:S01]  /*179d0*/  R2UR UR10, R14 ;  /* 0x000000000e0a72ca */ /* 0x000fe200000e0000 */
[----:B------:R-:W-:Y:S01]  /*179e0*/  UMOV UR16, 0x0 ;  /* 0x0000000000107882 */ /* 0x000fe20000000000 */
[----:B------:R-:W-:Y:S01]  /*179f0*/  R2UR UR12, R11 ;  /* 0x000000000b0c72ca */ /* 0x000fe200000e0000 */
[----:B------:R-:W-:Y:S01]  /*17a00*/  UMOV UR17, 0x10000000 ;  /* 0x1000000000117882 */ /* 0x000fe20000000000 */
[----:B------:R-:W-:Y:S01]  /*17a10*/  R2UR UR20, R2 ;  /* 0x00000000021472ca */ /* 0x000fe200000e0000 */
[----:B------:R-:W-:Y:S01]  /*17a20*/  UIADD3 UR8, UR15, UR8, URZ ;  /* 0x000000080f087290 */ /* 0x000fe2000fffe03f */
[----:B------:R-:W-:Y:S01]  /*17a30*/  ISETP.GT.AND P1, PT, R13, 0x1, PT ;  /* 0x000000010d00780c */ /* 0x000fe20003f24270 */
[----:B------:R-:W-:Y:S01]  /*17a40*/  UIADD3.X UR15, URZ, UR25, URZ, UP0, !UPT ;  /* 0x000000193f0f7290 */ /* 0x000fe200087fe43f */
[----:B------:R-:W-:Y:S01]  /*17a50*/  IADD3 R5, R5, 0x1, RZ ;  /* 0x0000000105057810 */ /* 0x000fe20007ffe0ff */
[----:B------:R-:W-:Y:S01]  /*17a60*/  UIADD3 UR18, UR11, 0x20100, URZ ;  /* 0x000201000b127890 */ /* 0x000fe2000fffe03f */
[----:B------:R-:W-:-:S02]  /*17a70*/  IADD3 R14, R14, 0x80, RZ ;  /* 0x000000800e0e7810 */ /* 0x000fc40007ffe0ff */
[----:B------:R-:W-:Y:S01]  /*17a80*/  UMOV UR11, UR19 ;  /* 0x00000013000b7c82 */ /* 0x000fe20008000000 */
[----:B------:R-:W-:-:S03]  /*17a90*/  ISETP.NE.AND P0, PT, R5, 0x4, PT ;  /* 0x000000040500780c */ /* 0x000fc60003f05270 */
[----:B------:R0:W-:Y:S01]  /*17aa0*/  UTMALDG.3D.MULTICAST [UR8], [UR14], UR21, desc[UR16] ;  /* 0x000010080e0073b4 */ /* 0x0001e20008011815 */
[----:B------:R-:W-:Y:S02]  /*17ab0*/  SEL R12, RZ, 0x1, P0 ;  /* 0x00000001ff0c7807 */ /* 0x000fe40000000000 */
[----:B------:R-:W-:Y:S02]  /*17ac0*/  SEL R5, R5, RZ, P0 ;  /* 0x000000ff05057207 */ /* 0x000fe40000000000 */
[----:B------:R-:W-:Y:S01]  /*17ad0*/  LOP3.LUT R3, R3, R12, RZ, 0x3c, !PT ;  /* 0x0000000c03037212 */ /* 0x000fe200078e3cff */
[----:B0-----:R-:W-:Y:S01]  /*17ae0*/  UMOV UR8, UR18 ;  /* 0x0000001200087c82 */ /* 0x001fe20008000000 */
[----:B------:R-:W-:Y:S02]  /*17af0*/  UMOV UR11, UR20 ;  /* 0x00000014000b7c82 */ /* 0x000fe40008000000 */
[----:B------:R0:W-:Y:S02]  /*17b00*/  UTMALDG.3D [UR8], [UR28], desc[UR16] ;  /* 0x000010081c0075b4 */ /* 0x0001e40008011000 */
[----:B0-----:R-:W-:Y:S05]  /*17b10*/  @P1 BRA `(.L_x_560) ;  /* 0xfffffffc00381947 */ /* 0x001fea000383ffff */
.L_x_557:
[----:B------:R-:W-:Y:S05]  /*17b20*/  BSYNC B1 ;  /* 0x0000000000017941 */ /* 0x000fea0003800000 */
.L_x_556:
[----:B------:R-:W2:Y:S01]  /*17b30*/  LDL.LU R16, [R1+0x200] ;  /* 0x0002000001107983 */ /* 0x000ea20000300800 */
[----:B------:R-:W-:Y:S01]  /*17b40*/  LOP3.LUT P2, RZ, R10, 0xff, RZ, 0xc0, !PT ;  /* 0x000000ff0aff7812 */ /* 0x000fe2000784c0ff */
[----:B------:R-:W-:Y:S01]  /*17b50*/  VIADD R6, R6, UR7 ;  /* 0x0000000706067c36 */ /* 0x000fe20008000000 */
[----:B------:R-:W-:Y:S01]  /*17b60*/  ULDC.64 UR8, c[0x0][0x650] ;  /* 0x0001940000087ab9 */ /* 0x000fe20000000a00 */
[----:B------:R-:W3:Y:S01]  /*17b70*/  LDL.LU R15, [R1+0x204] ;  /* 0x00020400010f7983 */ /* 0x000ee20000300800 */
[----:B------:R-:W-:Y:S01]  /*17b80*/  IMAD.U32 R3, RZ, RZ, UR7 ;  /* 0x00000007ff037e24 */ /* 0x000fe2000f8e00ff */
[----:B------:R-:W-:Y:S01]  /*17b90*/  BSSY B1, `(.L_x_561) ;  /* 0x0000075000017945 */ /* 0x000fe20003800000 */
[----:B------:R-:W-:Y:S02]  /*17ba0*/  SHF.R.U32.HI R2, RZ, 0x2, R6 ;  /* 0x00000002ff027819 */ /* 0x000fe40000011606 */
[----:B------:R-:W-:Y:S02]  /*17bb0*/  ISETP.GT.U32.AND P0, PT, R6, 0x3, PT ;  /* 0x000000030600780c */ /* 0x000fe40003f04070 */
[----:B------:R-:W-:-:S02]  /*17bc0*/  LOP3.LUT R2, R2, 0x1, RZ, 0xc0, !PT ;  /* 0x0000000102027812 */ /* 0x000fc400078ec0ff */
[----:B------:R-:W-:Y:S01]  /*17bd0*/  LOP3.LUT R6, R6, 0x3, RZ, 0xc0, !PT ;  /* 0x0000000306067812 */ /* 0x000fe200078ec0ff */
[----:B------:R-:W0:Y:S01]  /*17be0*/  @P2 S2R R7, SR_CgaCtaId ;  /* 0x0000000000072919 */ /* 0x000e220000008800 */
[----:B------:R-:W-:Y:S02]  /*17bf0*/  ISETP.NE.U32.AND P1, PT, R2, 0x1, PT ;  /* 0x000000010200780c */ /* 0x000fe40003f25070 */
[----:B------:R-:W-:Y:S02]  /*17c00*/  MOV R2, UR7 ;  /* 0x0000000700027c02 */ /* 0x000fe40008000f00 */
[----:B------:R-:W-:Y:S02]  /*17c10*/  ISETP.GT.U32.AND P1, PT, R3, 0x3, !P1 ;  /* 0x000000030300780c */ /* 0x000fe40004f24070 */
[----:B------:R-:W-:Y:S02]  /*17c20*/  ISETP.LT.U32.AND P0, PT, R2, 0x4, P0 ;  /* 0x000000040200780c */ /* 0x000fe40000701070 */
[----:B------:R-:W-:-:S02]  /*17c30*/  @P2 MOV R2, 0x400 ;  /* 0x0000040000022802 */ /* 0x000fc40000000f00 */
[----:B------:R-:W-:Y:S02]  /*17c40*/  SEL R3, RZ, 0x1, !P0 ;  /* 0x00000001ff037807 */ /* 0x000fe40004000000 */
[----:B------:R-:W-:Y:S02]  /*17c50*/  MOV R4, 0xffffffff ;  /* 0xffffffff00047802 */ /* 0x000fe40000000f00 */
[----:B------:R-:W-:Y:S02]  /*17c60*/  MOV R11, 0xffffffff ;  /* 0xffffffff000b7802 */ /* 0x000fe40000000f00 */
[----:B------:R-:W-:Y:S02]  /*17c70*/  PRMT R10, RZ, 0x7610, R10 ;  /* 0x00007610ff0a7816 */ /* 0x000fe4000000000a */
[----:B0-----:R-:W-:-:S04]  /*17c80*/  @P2 LEA R2, R7, R2, 0x18 ;  /* 0x0000000207022211 */ /* 0x001fc800078ec0ff */
[----:B------:R0:W-:Y:S02]  /*17c90*/  @P2 SYNCS.ARRIVE.TRANS64.A1T0 RZ, [R2+URZ+0x58], RZ ;  /* 0x000058ff02ff29a7 */ /* 0x0001e4000810003f */
[----:B0-----:R-:W-:-:S04]  /*17ca0*/  SEL R2, RZ, 0x1, !P1 ;  /* 0x00000001ff027807 */ /* 0x001fc80004800000 */
[--C-:B------:R-:W-:Y:S01]  /*17cb0*/  LOP3.LUT R0, R2, R0, R3.reuse, 0x96, !PT ;  /* 0x0000000002007212 */ /* 0x100fe200078e9603 */
[----:B------:R-:W-:Y:S01]  /*17cc0*/  IMAD.MOV.U32 R2, RZ, RZ, -0x1 ;  /* 0xffffffffff027424 */ /* 0x000fe200078e00ff */
[----:B------:R-:W-:Y:S02]  /*17cd0*/  PRMT R3, RZ, 0x7610, R3 ;  /* 0x00007610ff037816 */ /* 0x000fe40000000003 */
[----:B---3--:R-:W-:-:S04]  /*17ce0*/  IADD3 R15, P0, R15, UR22, RZ ;  /* 0x000000160f0f7c10 */ /* 0x008fc8000ff1e0ff */
[----:B--2---:R-:W-:Y:S01]  /*17cf0*/  IADD3.X R16, R16, UR13, RZ, P0, !PT ;  /* 0x0000000d10107c10 */ /* 0x004fe200087fe4ff */
[----:B------:R0:W-:Y:S01]  /*17d00*/  STL [R1+0x204], R15 ;  /* 0x0002040f01007387 */ /* 0x0001e20000100800 */
[----:B------:R-:W-:-:S03]  /*17d10*/  ISETP.GE.U32.AND P0, PT, R15, UR8, PT ;  /* 0x000000080f007c0c */ /* 0x000fc6000bf06070 */
[----:B------:R0:W-:Y:S01]  /*17d20*/  STL [R1+0x200], R16 ;  /* 0x0002001001007387 */ /* 0x0001e20000100800 */
[----:B------:R-:W-:-:S13]  /*17d30*/  ISETP.GE.U32.AND.EX P0, PT, R16, UR9, PT, P0 ;  /* 0x0000000910007c0c */ /* 0x000fda000bf06100 */
[----:B0-----:R-:W-:Y:S05]  /*17d40*/  @P0 BRA `(.L_x_562) ;  /* 0x0000000400640947 */ /* 0x001fea0003800000 */
[----:B------:R-:W0:Y:S01]  /*17d50*/  S2R R9, SR_CTAID.X ;  /* 0x0000000000097919 */ /* 0x000e220000002500 */
[----:B------:R-:W-:Y:S01]  /*17d60*/  ULDC UR8, c[0x0][0x150] ;  /* 0x0000540000087ab9 */ /* 0x000fe20000000800 */
[----:B------:R-:W1:Y:S01]  /*17d70*/  LDC R4, c[0x0][0x144] ;  /* 0x00005100ff047b82 */ /* 0x000e620000000800 */
[----:B------:R-:W-:Y:S01]  /*17d80*/  UISETP.NE.AND UP0, UPT, UR46, URZ, UPT ;  /* 0x0000003f2e00728c */ /* 0x000fe2000bf05270 */
[----:B------:R-:W2:Y:S01]  /*17d90*/  S2R R5, SR_CTAID.Y ;  /* 0x0000000000057919 */ /* 0x000ea20000002600 */
[----:B------:R-:W-:-:S04]  /*17da0*/  ULDC UR11, c[0x0][0x630] ;  /* 0x00018c00000b7ab9 */ /* 0x000fc80000000800 */
[----:B------:R-:W-:Y:S01]  /*17db0*/  PLOP3.LUT P0, PT, PT, PT, UP0, 0x80, 0x0 ;  /* 0x000000000000781c */ /* 0x000fe20003f0f008 */
[----:B------:R-:W3:Y:S01]  /*17dc0*/  LDC R12, c[0x0][0x148] ;  /* 0x00005200ff0c7b82 */ /* 0x000ee20000000800 */
[----:B0-----:R-:W-:Y:S02]  /*17dd0*/  I2FP.F32.U32 R2, R9 ;  /* 0x0000000900027245 */ /* 0x001fe40000201000 */
[----:B--2---:R-:W-:-:S03]  /*17de0*/  I2FP.F32.U32 R3, R5 ;  /* 0x0000000500037245 */ /* 0x004fc60000201000 */
[----:B------:R-:W-:Y:S01]  /*17df0*/  FMUL R2, R2, UR8 ;  /* 0x0000000802027c20 */ /* 0x000fe20008400000 */
[----:B------:R-:W-:Y:S02]  /*17e00*/  ULDC UR8, c[0x0][0x154] ;  /* 0x0000550000087ab9 */ /* 0x000fe40000000800 */
[----:B------:R-:W-:Y:S01]  /*17e10*/  FMUL R11, R3, UR8 ;  /* 0x00000008030b7c20 */ /* 0x000fe20008400000 */
[----:B------:R-:W-:Y:S02]  /*17e20*/  ULDC.64 UR8, c[0x0][0x628] ;  /* 0x00018a0000087ab9 */ /* 0x000fe40000000a00 */
[----:B------:R-:W0:Y:S08]  /*17e30*/  F2I.U32.TRUNC.NTZ R2, R2 ;  /* 0x0000000200027305 */ /* 0x000e30000020f000 */
[----:B------:R-:W2:Y:S01]  /*17e40*/  F2I.U32.TRUNC.NTZ R11, R11 ;  /* 0x0000000b000b7305 */ /* 0x000ea2000020f000 */
[----:B0-----:R-:W-:-:S02]  /*17e50*/  IMAD.MOV R3, RZ, RZ, -R2 ;  /* 0x000000ffff037224 */ /* 0x001fc400078e0a02 */
[----:B------:R-:W-:Y:S02]  /*17e60*/  IMAD.MOV.U32 R2, RZ, RZ, R15 ;  /* 0x000000ffff027224 */ /* 0x000fe400078e000f */
[----:B-1----:R-:W-:Y:S01]  /*17e70*/  IMAD R9, R4, R3, R9 ;  /* 0x0000000304097224 */ /* 0x002fe200078e0209 */
[----:B--2---:R-:W-:-:S05]  /*17e80*/  IADD3 R3, -R11, RZ, RZ ;  /* 0x000000ff0b037210 */ /* 0x004fca0007ffe1ff */
[----:B---3--:R-:W-:Y:S01]  /*17e90*/  @P0 IMAD R9, R12, R3, R5 ;  /* 0x000000030c090224 */ /* 0x008fe200078e0205 */
[----:B------:R-:W-:Y:S02]  /*17ea0*/  ISETP.NE.U32.AND P0, PT, RZ, UR8, PT ;  /* 0x00000008ff007c0c */ /* 0x000fe4000bf05070 */
[----:B------:R-:W-:Y:S02]  /*17eb0*/  MOV R3, R16 ;  /* 0x0000001000037202 */ /* 0x000fe40000000f00 */
[----:B------:R-:W-:-:S13]  /*17ec0*/  ISETP.NE.AND.EX P0, PT, RZ, UR9, PT, P0 ;  /* 0x00000009ff007c0c */ /* 0x000fda000bf05300 */
[----:B------:R-:W-:Y:S05]  /*17ed0*/  @!P0 BRA `(.L_x_563) ;  /* 0x0000000000288947 */ /* 0x000fea0003800000 */
[----:B------:R-:W-:Y:S02]  /*17ee0*/  ULDC UR10, c[0x0][0x634] ;  /* 0x00018d00000a7ab9 */ /* 0x000fe40000000800 */
[----:B------:R-:W-:-:S05]  /*17ef0*/  IADD3 R3, P0, R15, UR10, RZ ;  /* 0x0000000a0f037c10 */ /* 0x000fca000ff1e0ff */
[----:B------:R-:W-:-:S04]  /*17f00*/  IMAD.X R11, RZ, RZ, R16, P0 ;  /* 0x000000ffff0b7224 */ /* 0x000fc800000e0610 */
[----:B------:R-:W-:-:S04]  /*17f10*/  IMAD.WIDE.U32 R4, R11, UR8, RZ ;  /* 0x000000080b047c25 */ /* 0x000fc8000f8e00ff */
[----:B------:R-:W-:-:S04]  /*17f20*/  IMAD.WIDE.U32 R4, P0, R3, UR9, R4 ;  /* 0x0000000903047c25 */ /* 0x000fc8000f800004 */
[----:B------:R-:W-:-:S04]  /*17f30*/  IMAD.WIDE.U32 R2, R3, UR8, RZ ;  /* 0x0000000803027c25 */ /* 0x000fc8000f8e00ff */
[----:B------:R-:W-:Y:S01]  /*17f40*/  IMAD.MOV.U32 R2, RZ, RZ, R5 ;  /* 0x000000ffff027224 */ /* 0x000fe200078e0005 */
[----:B------:R-:W-:Y:S02]  /*17f50*/  IADD3 RZ, P1, R3, R4, RZ ;  /* 0x0000000403ff7210 */ /* 0x000fe40007f3e0ff */
[----:B------:R-:W-:-:S03]  /*17f60*/  IADD3.X R3, RZ, RZ, RZ, P0, !PT ;  /* 0x000000ffff037210 */ /* 0x000fc600007fe4ff */
[----:B------:R-:W-:-:S08]  /*17f70*/  IMAD.WIDE.U32.X R2, R11, UR9, R2, P1 ;  /* 0x000000090b027c25 */ /* 0x000fd000088e0402 */
.L_x_563:
[--C-:B------:R-:W-:Y:S01]  /*17f80*/  SHF.R.U64 R11, R2, UR11, R3.reuse ;  /* 0x0000000b020b7c19 */ /* 0x100fe20008001203 */
[----:B------:R-:W-:Y:S01]  /*17f90*/  ULDC.64 UR8, c[0x0][0x620] ;  /* 0x0001880000087ab9 */ /* 0x000fe20000000a00 */
[----:B------:R-:W-:Y:S01]  /*17fa0*/  SHF.R.U32.HI R2, RZ, UR11, R3 ;  /* 0x0000000bff027c19 */ /* 0x000fe20008011603 */
[----:B------:R-:W-:Y:S01]  /*17fb0*/  ULDC.64 UR10, c[0x0][0x640] ;  /* 0x00019000000a7ab9 */ /* 0x000fe20000000a00 */
[----:B------:R-:W-:Y:S02]  /*17fc0*/  IADD3 R13, P0, RZ, -R11, RZ ;  /* 0x8000000bff0d7210 */ /* 0x000fe40007f1e0ff */
[----:B------:R-:W-:Y:S02]  /*17fd0*/  MOV R3, R16 ;  /* 0x0000001000037202 */ /* 0x000fe40000000f00 */
[----:B------:R-:W-:Y:S02]  /*17fe0*/  IADD3.X R2, RZ, ~R2, RZ, P0, !PT ;  /* 0x80000002ff027210 */ /* 0x000fe400007fe4ff */
[----:B------:R-:W-:-:S03]  /*17ff0*/  ISETP.NE.U32.AND P0, PT, RZ, UR10, PT ;  /* 0x0000000aff007c0c */ /* 0x000fc6000bf05070 */
[----:B------:R-:W-:Y:S01]  /*18000*/  IMAD R2, R2, UR8, RZ ;  /* 0x0000000802027c24 */ /* 0x000fe2000f8e02ff */
[----:B------:R-:W-:-:S03]  /*18010*/  ISETP.NE.AND.EX P0, PT, RZ, UR11, PT, P0 ;  /* 0x0000000bff007c0c */ /* 0x000fc6000bf05300 */
[----:B------:R-:W-:Y:S02]  /*18020*/  IMAD R5, R13, UR9, R2 ;  /* 0x000000090d057c24 */ /* 0x000fe4000f8e0202 */
[----:B------:R-:W-:-:S04]  /*18030*/  IMAD.MOV.U32 R2, RZ, RZ, R15 ;  /* 0x000000ffff027224 */ /* 0x000fc800078e000f */
[----:B------:R-:W-:Y:S01]  /*18040*/  IMAD.WIDE.U32 R2, R13, UR8, R2 ;  /* 0x000000080d027c25 */ /* 0x000fe2000f8e0002 */
[----:B------:R-:W-:-:S03]  /*18050*/  ULDC UR8, c[0x0][0x618] ;  /* 0x0001860000087ab9 */ /* 0x000fc60000000800 */
[----:B------:R-:W-:-:S05]  /*18060*/  IMAD.IADD R3, R3, 0x1, R5 ;  /* 0x0000000103037824 */ /* 0x000fca00078e0205 */
[--C-:B------:R-:W-:Y:S02]  /*18070*/  SHF.R.U64 R12, R2, UR8, R3.reuse ;  /* 0x00000008020c7c19 */ /* 0x100fe40008001203 */
[----:B------:R-:W-:Y:S01]  /*18080*/  SHF.R.U32.HI R3, RZ, UR8, R3 ;  /* 0x00000008ff037c19 */ /* 0x000fe20008011603 */
[----:B------:R-:W-:-:S03]  /*18090*/  ULDC UR8, c[0x0][0x608] ;  /* 0x0001820000087ab9 */ /* 0x000fc60000000800 */
[--C-:B------:R-:W-:Y:S02]  /*180a0*/  SHF.R.U32.HI R2, RZ, UR8, R3.reuse ;  /* 0x00000008ff027c19 */ /* 0x100fe40008011603 */
[----:B------:R-:W-:Y:S01]  /*180b0*/  SHF.R.U64 R13, R12, UR8, R3 ;  /* 0x000000080c0d7c19 */ /* 0x000fe20008001203 */
[----:B------:R-:W-:Y:S02]  /*180c0*/  ULDC UR8, c[0x0][0x658] ;  /* 0x0001960000087ab9 */ /* 0x000fe40000000800 */
[--C-:B------:R-:W-:Y:S02]  /*180d0*/  SHF.R.U32.HI R15, RZ, UR8, R2.reuse ;  /* 0x00000008ff0f7c19 */ /* 0x100fe40008011602 */
[----:B------:R-:W-:-:S03]  /*180e0*/  SHF.R.U64 R14, R13, UR8, R2 ;  /* 0x000000080d0e7c19 */ /* 0x000fc60008001202 */
[----:B------:R-:W-:Y:S01]  /*180f0*/  IMAD.MOV.U32 R3, RZ, RZ, R15 ;  /* 0x000000ffff037224 */ /* 0x000fe200078e000f */
[----:B------:R-:W-:Y:S01]  /*18100*/  MOV R2, R14 ;  /* 0x0000000e00027202 */ /* 0x000fe20000000f00 */
[----:B------:R-:W-:Y:S06]  /*18110*/  @!P0 BRA `(.L_x_564) ;  /* 0x0000000000288947 */ /* 0x000fec0003800000 */
[----:B------:R-:W-:Y:S02]  /*18120*/  ULDC UR8, c[0x0][0x64c] ;  /* 0x0001930000087ab9 */ /* 0x000fe40000000800 */
[----:B------:R-:W-:-:S04]  /*18130*/  IADD3 R3, P0, R14, UR8, RZ ;  /* 0x000000080e037c10 */ /* 0x000fc8000ff1e0ff */
[----:B------:R-:W-:-:S05]  /*18140*/  IADD3.X R15, RZ, R15, RZ, P0, !PT ;  /* 0x0000000fff0f7210 */ /* 0x000fca00007fe4ff */
[----:B------:R-:W-:-:S04]  /*18150*/  IMAD.WIDE.U32 R4, R15, UR10, RZ ;  /* 0x0000000a0f047c25 */ /* 0x000fc8000f8e00ff */
[----:B------:R-:W-:-:S04]  /*18160*/  IMAD.WIDE.U32 R4, P0, R3, UR11, R4 ;  /* 0x0000000b03047c25 */ /* 0x000fc8000f800004 */
[----:B------:R-:W-:Y:S01]  /*18170*/  IMAD.WIDE.U32 R2, R3, UR10, RZ ;  /* 0x0000000a03027c25 */ /* 0x000fe2000f8e00ff */
[----:B------:R-:W-:-:S04]  /*18180*/  MOV R2, R5 ;  /* 0x0000000500027202 */ /* 0x000fc80000000f00 */
[----:B------:R-:W-:Y:S01]  /*18190*/  IADD3 RZ, P1, R3, R4, RZ ;  /* 0x0000000403ff7210 */ /* 0x000fe20007f3e0ff */
[----:B------:R-:W-:-:S04]  /*181a0*/  IMAD.X R3, RZ, RZ, RZ, P0 ;  /* 0x000000ffff037224 */ /* 0x000fc800000e06ff */
[----:B------:R-:W-:-:S08]  /*181b0*/  IMAD.WIDE.U32.X R2, R15, UR11, R2, P1 ;  /* 0x0000000b0f027c25 */ /* 0x000fd000088e0402 */
.L_x_564:
[----:B------:R-:W-:Y:S01]  /*181c0*/  ULDC UR8, c[0x0][0x648] ;  /* 0x0001920000087ab9 */ /* 0x000fe20000000800 */
[----:B------:R-:W-:Y:S01]  /*181d0*/  LOP3.LUT R13, R13, UR6, RZ, 0xc0, !PT ;  /* 0x000000060d0d7c12 */ /* 0x000fe2000f8ec0ff */
[----:B------:R-:W-:Y:S01]  /*181e0*/  UISETP.NE.AND UP0, UPT, UR46, URZ, UPT ;  /* 0x0000003f2e00728c */ /* 0x000fe2000bf05270 */
[----:B------:R-:W-:Y:S01]  /*181f0*/  SHF.R.U64 R2, R2, UR8, R3 ;  /* 0x0000000802027c19 */ /* 0x000fe20008001203 */
[----:B------:R-:W-:-:S04]  /*18200*/  ULDC UR8, c[0x0][0x638] ;  /* 0x00018e0000087ab9 */ /* 0x000fc80000000800 */
[----:B------:R-:W-:Y:S01]  /*18210*/  IMAD.MOV R3, RZ, RZ, -R2 ;  /* 0x000000ffff037224 */ /* 0x000fe200078e0a02 */
[----:B------:R-:W-:Y:S01]  /*18220*/  PLOP3.LUT P0, PT, PT, PT, UP0, 0x40, 0x0 ;  /* 0x000000000000781c */ /* 0x000fe20003f0e808 */
[----:B------:R-:W-:Y:S01]  /*18230*/  IMAD R4, R2, UR5, R13 ;  /* 0x0000000502047c24 */ /* 0x000fe2000f8e020d */
[----:B------:R-:W-:Y:S01]  /*18240*/  PLOP3.LUT P1, PT, PT, PT, UP0, 0x40, 0x0 ;  /* 0x000000000000781c */ /* 0x000fe20003f2e808 */
[----:B------:R-:W-:Y:S01]  /*18250*/  IMAD R14, R3, UR8, R14 ;  /* 0x00000008030e7c24 */ /* 0x000fe2000f8e020e */
[----:B------:R-:W-:Y:S01]  /*18260*/  ULDC UR8, c[0x0][0x610] ;  /* 0x0001840000087ab9 */ /* 0x000fe20000000800 */
[----:B------:R-:W-:Y:S01]  /*18270*/  LOP3.LUT R3, R12, UR4, RZ, 0xc0, !PT ;  /* 0x000000040c037c12 */ /* 0x000fe2000f8ec0ff */
[----:B------:R-:W-:Y:S01]  /*18280*/  IMAD R9, R4, UR8, R9 ;  /* 0x0000000804097c24 */ /* 0x000fe2000f8e0209 */
[----:B------:R-:W-:-:S03]  /*18290*/  ULDC UR8, c[0x0][0x600] ;  /* 0x0001800000087ab9 */ /* 0x000fc60000000800 */
[----:B------:R-:W-:Y:S01]  /*182a0*/  IMAD R14, R14, UR8, R3 ;  /* 0x000000080e0e7c24 */ /* 0x000fe2000f8e0203 */
[----:B------:R-:W-:-:S04]  /*182b0*/  MOV R3, 0x1 ;  /* 0x0000000100037802 */ /* 0x000fc80000000f00 */
[----:B------:R-:W-:Y:S02]  /*182c0*/  SEL R2, R14, R9, P0 ;  /* 0x000000090e027207 */ /* 0x000fe40000000000 */
[----:B------:R-:W-:-:S07]  /*182d0*/  SEL R4, R9, R14, P1 ;  /* 0x0000000e09047207 */ /* 0x000fce0000800000 */
.L_x_562:
[----:B------:R-:W-:Y:S05]  /*182e0*/  BSYNC B1 ;  /* 0x0000000000017941 */ /* 0x000fea0003800000 */
.L_x_561:
[----:B------:R-:W-:-:S13]  /*182f0*/  LOP3.LUT P0, RZ, R3, 0xff, RZ, 0xc0, !PT ;  /* 0x000000ff03ff7812 */ /* 0x000fda000780c0ff */
[----:B------:R-:W-:Y:S05]  /*18300*/  @P0 BRA `(.L_x_565) ;  /* 0xfffffff400040947 */ /* 0x000fea000383ffff */
[----:B------:R-:W-:Y:S05]  /*18310*/  BSYNC B0 ;  /* 0x0000000000007941 */ /* 0x000fea0003800000 */
.L_x_554:
[----:B------:R-:W-:-:S03]  /*18320*/  UMOV UR8, 0xffffffff ;  /* 0xffffffff00087882 */ /* 0x000fc60000000000 */
[----:B------:R-:W-:Y:S05]  /*18330*/  BRA.DIV UR8, `(.L_x_566) ;  /* 0x0000000608187947 */ /* 0x000fea000b800000 */
[----:B------:R-:W-:-:S13]  /*18340*/  ELECT P6, URZ, PT ;  /* 0x00000000003f782f */ /* 0x000fda00038c0000 */
.L_x_580:
[----:B------:R-:W-:Y:S04]  /*18350*/  BSSY B0, `(.L_x_567) ;  /* 0x000002c000007945 */ /* 0x000fe80003800000 */
[----:B------:R-:W-:Y:S05]  /*18360*/  @!P6 BRA `(.L_x_568) ;  /* 0x0000000000a8e947 */ /* 0x000fea0003800000 */
[----:B------:R-:W-:-:S04]  /*18370*/  ULOP3.LUT UR8, UR40, 0x2, URZ, 0xfc, !UPT ;  /* 0x0000000228087892 */ /* 0x000fc8000f8efc3f */
[----:B------:R-:W-:-:S06]  /*18380*/  UISETP.NE.AND UP0, UPT, UR8, 0x3, UPT ;  /* 0x000000030800788c */ /* 0x000fcc000bf05270 */
[----:B------:R-:W-:-:S13]  /*18390*/  PLOP3.LUT P0, PT, PT, PT, UP0, 0x80, 0x0 ;  /* 0x000000000000781c */ /* 0x000fda0003f0f008 */
[----:B------:R-:W-:Y:S05]  /*183a0*/  @!P0 BRA `(.L_x_569) ;  /* 0x0000000000048947 */ /* 0x000fea0003800000 */
[----:B------:R-:W-:Y:S01]  /*183b0*/  BPT.TRAP 0x1 ;  /* 0x000000040000795c */ /* 0x000fe20000300000 */
.L_x_569:
[----:B------:R-:W0:Y:S01]  /*183c0*/  S2R R3, SR_CgaCtaId ;  /* 0x0000000000037919 */ /* 0x000e220000008800 */
[----:B------:R-:W-:-:S04]  /*183d0*/  MOV R2, 0x400 ;  /* 0x0000040000027802 */ /* 0x000fc80000000f00 */
[----:B0-----:R-:W-:Y:S02]  /*183e0*/  LEA R3, R3, R2, 0x18 ;  /* 0x0000000203037211 */ /* 0x001fe400078ec0ff */
[----:B------:R-:W-:-:S03]  /*183f0*/  SHF.L.U32 R2, R0, 0x1f, RZ ;  /* 0x0000001f00027819 */ /* 0x000fc600000006ff */
[----:B------:R-:W-:-:S05]  /*18400*/  VIADD R3, R3, 0x20 ;  /* 0x0000002003037836 */ /* 0x000fca0000000000 */
[----:B------:R-:W-:-:S04]  /*18410*/  LEA R5, R6, R3, 0x3 ;  /* 0x0000000306057211 */ /* 0x000fc800078e18ff */
[----:B------:R-:W0:Y:S02]  /*18420*/  SYNCS.PHASECHK.TRANS64.TRYWAIT P0, [R5+URZ], R2 ;  /* 0x00000002050075a7 */ /* 0x000e24000800017f */
[----:B0-----:R-:W-:Y:S05]  /*18430*/  @!P0 BRA `(.L_x_570) ;  /* 0x0000000000f88947 */ /* 0x001fea0003800000 */
.L_x_581:
[----:B------:R-:W-:-:S05]  /*18440*/  VIADD R6, R6, 0x1 ;  /* 0x0000000106067836 */ /* 0x000fca0000000000 */
[----:B------:R-:W-:-:S04]  /*18450*/  ISETP.NE.AND P0, PT, R6, 0x4, PT ;  /* 0x000000040600780c */ /* 0x000fc80003f05270 */
[----:B0-----:R-:W-:Y:S02]  /*18460*/  SEL R5, RZ, 0x1, P0 ;  /* 0x00000001ff057807 */ /* 0x001fe40000000000 */
[----:B------:R-:W-:Y:S02]  /*18470*/  SEL R6, R6, RZ, P0 ;  /* 0x000000ff06067207 */ /* 0x000fe40000000000 */
[----:B------:R-:W-:Y:S02]  /*18480*/  LOP3.LUT R5, R0, R5, RZ, 0x3c, !PT ;  /* 0x0000000500057212 */ /* 0x000fe400078e3cff */
[----:B------:R-:W-:Y:S02]  /*18490*/  LEA R7, R6, R3, 0x3 ;  /* 0x0000000306077211 */ /* 0x000fe400078e18ff */
[----:B------:R-:W-:-:S04]  /*184a0*/  SHF.L.U32 R0, R5, 0x1f, RZ ;  /* 0x0000001f05007819 */ /* 0x000fc800000006ff */
[----:B------:R-:W0:Y:S02]  /*184b0*/  SYNCS.PHASECHK.TRANS64.TRYWAIT P0, [R7+URZ], R0 ;  /* 0x00000000070075a7 */ /* 0x000e24000800017f */
[----:B0-----:R-:W-:Y:S05]  /*184c0*/  @!P0 BRA `(.L_x_571) ;  /* 0x0000000000e88947 */ /* 0x001fea0003800000 */
.L_x_582:
[----:B0-----:R-:W-:-:S05]  /*184d0*/  VIADD R0, R6, 0x1 ;  /* 0x0000000106007836 */ /* 0x001fca0000000000 */
[----:B------:R-:W-:-:S04]  /*184e0*/  ISETP.NE.AND P0, PT, R0, 0x4, PT ;  /* 0x000000040000780c */ /* 0x000fc80003f05270 */
[----:B------:R-:W-:Y:S02]  /*184f0*/  SEL R2, RZ, 0x1, P0 ;  /* 0x00000001ff027807 */ /* 0x000fe40000000000 */
[----:B------:R-:W-:Y:S02]  /*18500*/  SEL R4, R0, RZ, P0 ;  /* 0x000000ff00047207 */ /* 0x000fe40000000000 */
[----:B------:R-:W-:Y:S02]  /*18510*/  LOP3.LUT R5, R5, R2, RZ, 0x3c, !PT ;  /* 0x0000000205057212 */ /* 0x000fe400078e3cff */
[----:B------:R-:W-:Y:S02]  /*18520*/  LEA R7, R4, R3, 0x3 ;  /* 0x0000000304077211 */ /* 0x000fe400078e18ff */
[----:B------:R-:W-:-:S04]  /*18530*/  SHF.L.U32 R0, R5, 0x1f, RZ ;  /* 0x0000001f05007819 */ /* 0x000fc800000006ff */
[----:B------:R-:W0:Y:S02]  /*18540*/  SYNCS.PHASECHK.TRANS64.TRYWAIT P0, [R7+URZ], R0 ;  /* 0x00000000070075a7 */ /* 0x000e24000800017f */
[----:B0-----:R-:W-:Y:S05]  /*18550*/  @!P0 BRA `(.L_x_572) ;  /* 0x0000000000d88947 */ /* 0x001fea0003800000 */
.L_x_583:
[----:B0-----:R-:W-:-:S05]  /*18560*/  VIADD R0, R4, 0x1 ;  /* 0x0000000104007836 */ /* 0x001fca0000000000 */
[----:B------:R-:W-:-:S04]  /*18570*/  ISETP.NE.AND P0, PT, R0, 0x4, PT ;  /* 0x000000040000780c */ /* 0x000fc80003f05270 */
[----:B------:R-:W-:Y:S02]  /*18580*/  SEL R2, RZ, 0x1, P0 ;  /* 0x00000001ff027807 */ /* 0x000fe40000000000 */
[----:B------:R-:W-:Y:S02]  /*18590*/  SEL R0, R0, RZ, P0 ;  /* 0x000000ff00007207 */ /* 0x000fe40000000000 */
[----:B------:R-:W-:Y:S02]  /*185a0*/  LOP3.LUT R2, R5, R2, RZ, 0x3c, !PT ;  /* 0x0000000205027212 */ /* 0x000fe400078e3cff */
[----:B------:R-:W-:Y:S02]  /*185b0*/  LEA R3, R0, R3, 0x3 ;  /* 0x0000000300037211 */ /* 0x000fe400078e18ff */
[----:B------:R-:W-:-:S07]  /*185c0*/  SHF.L.U32 R0, R2, 0x1f, RZ ;  /* 0x0000001f02007819 */ /* 0x000fce00000006ff */
.L_x_573:
[----:B0-----:R0:W1:Y:S02]  /*185d0*/  SYNCS.PHASECHK.TRANS64.TRYWAIT P0, [R3+URZ], R0 ;  /* 0x00000000030075a7 */ /* 0x001064000800017f */
[----:B-1----:R-:W-:Y:S05]  /*185e0*/  @!P0 NANOSLEEP.SYNCS 0x989680 ;  /* 0x009896800000895d */ /* 0x002fea0003900000 */
[----:B------:R-:W1:Y:S02]  /*185f0*/  @!P0 SYNCS.PHASECHK.TRANS64 P0, [R3+URZ], R0 ;  /* 0x00000000030085a7 */ /* 0x000e64000800007f */
[----:B-1----:R-:W-:Y:S05]  /*18600*/  @!P0 BRA `(.L_x_573) ;  /* 0xfffffffc00f08947 */ /* 0x002fea000383ffff */
.L_x_568:
[----:B------:R-:W-:Y:S05]  /*18610*/  BSYNC B0 ;  /* 0x0000000000007941 */ /* 0x000fea0003800000 */
.L_x_567:
[----:B------:R-:W-:Y:S05]  /*18620*/  EXIT ;  /* 0x000000000000794d */ /* 0x000fea0003800000 */
.L_x_21:
[----:B--2---:R2:W3:Y:S02]  /*18630*/  SYNCS.PHASECHK.TRANS64.TRYWAIT P1, [R3+URZ], R2 ;  /* 0x00000002030075a7 */ /* 0x0044e4000802017f */
[----:B---3--:R-:W-:Y:S05]  /*18640*/  @!P1 NANOSLEEP.SYNCS 0x989680 ;  /* 0x009896800000995d */ /* 0x008fea0003900000 */
[----:B------:R-:W3:Y:S02]  /*18650*/  @!P1 SYNCS.PHASECHK.TRANS64 P1, [R3+URZ], R2 ;  /* 0x00000002030095a7 */ /* 0x000ee4000802007f */
[----:B---3--:R-:W-:Y:S05]  /*18660*/  @!P1 BRA `(.L_x_21) ;  /* 0xfffffffc00f09947 */ /* 0x008fea000383ffff */
[----:B------:R-:W-:Y:S05]  /*18670*/  BRA `(.L_x_20) ;  /* 0xfffffe9000087947 */ /* 0x000fea000383ffff */
.L_x_26:
[----:B-1----:R1:W2:Y:S02]  /*18680*/  SYNCS.PHASECHK.TRANS64.TRYWAIT P1, [R2+URZ], R3 ;  /* 0x00000003020075a7 */ /* 0x0022a4000802017f */
[----:B--2---:R-:W-:Y:S05]  /*18690*/  @!P1 NANOSLEEP.SYNCS 0x989680 ;  /* 0x009896800000995d */ /* 0x004fea0003900000 */
[----:B------:R-:W2:Y:S02]  /*186a0*/  @!P1 SYNCS.PHASECHK.TRANS64 P1, [R2+URZ], R3 ;  /* 0x00000003020095a7 */ /* 0x000ea4000802007f */
[----:B--2---:R-:W-:Y:S05]  /*186b0*/  @!P1 BRA `(.L_x_26) ;  /* 0xfffffffc00f09947 */ /* 0x004fea000383ffff */
[----:B------:R-:W-:Y:S05]  /*186c0*/  BRA `(.L_x_25) ;  /* 0xfffffec400987947 */ /* 0x000fea000383ffff */
.L_x_555:
[----:B------:R-:W-:Y:S01]  /*186d0*/  BSSY B1, `(.L_x_574) ;  /* 0x0000006000017945 */ /* 0x000fe20003800000 */
[----:B------:R-:W-:-:S07]  /*186e0*/  IMAD.MOV.U32 R15, RZ, RZ, -0x1 ;  /* 0xffffffffff0f7424 */ /* 0x000fce00078e00ff */
[----:B------:R-:W-:Y:S05]  /*186f0*/  WARPSYNC.COLLECTIVE R15, `(.L_x_575) ;  /* 0x000000000f0c7348 */ /* 0x000fea0003c00000 */
[----:B------:R-:W-:Y:S02]  /*18700*/  ELECT P6, UR62, PT ;  /* 0x00000000003e782f */ /* 0x000fe400038c0000 */
[----:B------:R-:W-:Y:S01]  /*18710*/  MOV R14, UR62 ;  /* 0x0000003e000e7c02 */ /* 0x000fe20008000f00 */
[----:B------:R-:W-:Y:S10]  /*18720*/  ENDCOLLECTIVE ;  /* 0x000000000000791b */ /* 0x000ff40003800000 */
.L_x_575:
[----:B------:R-:W-:Y:S05]  /*18730*/  BSYNC B1 ;  /* 0x0000000000017941 */ /* 0x000fea0003800000 */
.L_x_574:
[----:B------:R-:W-:Y:S05]  /*18740*/  BRA `(.L_x_576) ;  /* 0xfffffff000007947 */ /* 0x000fea000383ffff */
.L_x_558:
[----:B0-----:R0:W1:Y:S02]  /*18750*/  SYNCS.PHASECHK.TRANS64.TRYWAIT P0, [R12+URZ+0x20], R9 ;  /* 0x000020090c0075a7 */ /* 0x001064000800017f */
[----:B-1----:R-:W-:Y:S05]  /*18760*/  @!P0 NANOSLEEP.SYNCS 0x989680 ;  /* 0x009896800000895d */ /* 0x002fea0003900000 */
[----:B------:R-:W1:Y:S02]  /*18770*/  @!P0 SYNCS.PHASECHK.TRANS64 P0, [R12+URZ+0x20], R9 ;  /* 0x000020090c0085a7 */ /* 0x000e64000800007f */
[----:B-1----:R-:W-:Y:S05]  /*18780*/  @!P0 BRA `(.L_x_558) ;  /* 0xfffffffc00f08947 */ /* 0x002fea000383ffff */
[----:B------:R-:W-:Y:S05]  /*18790*/  BRA `(.L_x_577) ;  /* 0xfffffff000407947 */ /* 0x000fea000383ffff */
.L_x_566:
[----:B------:R-:W-:Y:S01]  /*187a0*/  BSSY B0, `(.L_x_578) ;  /* 0x0000006000007945 */ /* 0x000fe20003800000 */
[----:B------:R-:W-:-:S07]  /*187b0*/  MOV R15, 0xffffffff ;  /* 0xffffffff000f7802 */ /* 0x000fce0000000f00 */
[----:B------:R-:W-:Y:S05]  /*187c0*/  WARPSYNC.COLLECTIVE R15, `(.L_x_579) ;  /* 0x000000000f0c7348 */ /* 0x000fea0003c00000 */
[----:B------:R-:W-:Y:S02]  /*187d0*/  ELECT P6, UR62, PT ;  /* 0x00000000003e782f */ /* 0x000fe400038c0000 */
[----:B------:R-:W-:Y:S01]  /*187e0*/  MOV R14, UR62 ;  /* 0x0000003e000e7c02 */ /* 0x000fe20008000f00 */
[----:B------:R-:W-:Y:S10]  /*187f0*/  ENDCOLLECTIVE ;  /* 0x000000000000791b */ /* 0x000ff40003800000 */
.L_x_579:
[----:B------:R-:W-:Y:S05]  /*18800*/  BSYNC B0 ;  /* 0x0000000000007941 */ /* 0x000fea0003800000 */
.L_x_578:
[----:B------:R-:W-:Y:S05]  /*18810*/  BRA `(.L_x_580) ;  /* 0xfffffff800cc7947 */ /* 0x000fea000383ffff */
.L_x_570:
[----:B0-----:R0:W1:Y:S02]  /*18820*/  SYNCS.PHASECHK.TRANS64.TRYWAIT P0, [R5+URZ], R2 ;  /* 0x00000002050075a7 */ /* 0x001064000800017f */
[----:B-1----:R-:W-:Y:S05]  /*18830*/  @!P0 NANOSLEEP.SYNCS 0x989680 ;  /* 0x009896800000895d */ /* 0x002fea0003900000 */
[----:B------:R-:W1:Y:S02]  /*18840*/  @!P0 SYNCS.PHASECHK.TRANS64 P0, [R5+URZ], R2 ;  /* 0x00000002050085a7 */ /* 0x000e64000800007f */
[----:B-1----:R-:W-:Y:S05]  /*18850*/  @!P0 BRA `(.L_x_570) ;  /* 0xfffffffc00f08947 */ /* 0x002fea000383ffff */
[----:B------:R-:W-:Y:S05]  /*18860*/  BRA `(.L_x_581) ;  /* 0xfffffff800f47947 */ /* 0x000fea000383ffff */
.L_x_571:
[----:B0-----:R0:W1:Y:S02]  /*18870*/  SYNCS.PHASECHK.TRANS64.TRYWAIT P0, [R7+URZ], R0 ;  /* 0x00000000070075a7 */ /* 0x001064000800017f */
[----:B-1----:R-:W-:Y:S05]  /*18880*/  @!P0 NANOSLEEP.SYNCS 0x989680 ;  /* 0x009896800000895d */ /* 0x002fea0003900000 */
[----:B------:R-:W1:Y:S02]  /*18890*/  @!P0 SYNCS.PHASECHK.TRANS64 P0, [R7+URZ], R0 ;  /* 0x00000000070085a7 */ /* 0x000e64000800007f */
[----:B-1----:R-:W-:Y:S05]  /*188a0*/  @!P0 BRA `(.L_x_571) ;  /* 0xfffffffc00f08947 */ /* 0x002fea000383ffff */
[----:B------:R-:W-:Y:S05]  /*188b0*/  BRA `(.L_x_582) ;  /* 0xfffffffc00047947 */ /* 0x000fea000383ffff */
.L_x_572:
[----:B0-----:R0:W1:Y:S02]  /*188c0*/  SYNCS.PHASECHK.TRANS64.TRYWAIT P0, [R7+URZ], R0 ;  /* 0x00000000070075a7 */ /* 0x001064000800017f */
[----:B-1----:R-:W-:Y:S05]  /*188d0*/  @!P0 NANOSLEEP.SYNCS 0x989680 ;  /* 0x009896800000895d */ /* 0x002fea0003900000 */
[----:B------:R-:W1:Y:S02]  /*188e0*/  @!P0 SYNCS.PHASECHK.TRANS64 P0, [R7+URZ], R0 ;  /* 0x00000000070085a7 */ /* 0x000e64000800007f */
[----:B-1----:R-:W-:Y:S05]  /*188f0*/  @!P0 BRA `(.L_x_572) ;  /* 0xfffffffc00f08947 */ /* 0x002fea000383ffff */
[----:B------:R-:W-:Y:S05]  /*18900*/  BRA `(.L_x_583) ;  /* 0xfffffffc00147947 */ /* 0x000fea000383ffff */
.L_x_584:
[----:B------:R-:W-:-:S00]  /*18910*/  BRA `(.L_x_584) ;  /* 0xfffffffc00fc7947 */ /* 0x000fc0000383ffff */
[----:B------:R-:W-:-:S00]  /*18920*/  NOP ;  /* 0x0000000000007918 */ /* 0x000fc00000000000 */
        /* <DEDUP_REMOVED lines=13> */
.L_x_585:


//--------------------- .nv.global.init           --------------------------
	.section	.nv.global.init,"aw",@progbits
.nv.global.init:
	.type		$str$22,@object
	.size		$str$22,($str$23 - $str$22)
$str$22:
        /*0000*/ 	.byte	0x6b, 0x5f, 0x74, 0x69, 0x6c, 0x65, 0x5f, 0x63, 0x6f, 0x75, 0x6e, 0x74, 0x20, 0x3e, 0x3d, 0x20
        /*0010*/ 	.byte	0x31, 0x00
	.type		$str$23,@object
	.size		$str$23,(__unnamed_1 - $str$23)
$str$23:
        /*0012*/ 	.byte	0x2f, 0x74, 0x6d, 0x70, 0x2f, 0x63, 0x75, 0x74, 0x6c, 0x61, 0x73, 0x73, 0x5f, 0x73, 0x77, 0x65
        /*0022*/ 	.byte	0x65, 0x70, 0x5f, 0x73, 0x72, 0x63, 0x2f, 0x69, 0x6e, 0x63, 0x6c, 0x75, 0x64, 0x65, 0x2f, 0x63
        /*0032*/ 	.byte	0x75, 0x74, 0x6c, 0x61, 0x73, 0x73, 0x2f, 0x67, 0x65, 0x6d, 0x6d, 0x2f, 0x63, 0x6f, 0x6c, 0x6c
        /*0042*/ 	.byte	0x65, 0x63, 0x74, 0x69, 0x76, 0x65, 0x2f, 0x73, 0x6d, 0x39, 0x30, 0x5f, 0x6d, 0x6d, 0x61, 0x5f
        /*0052*/ 	.byte	0x74, 0x6d, 0x61, 0x5f, 0x67, 0x6d, 0x6d, 0x61, 0x5f, 0x73, 0x73, 0x5f, 0x77, 0x61, 0x72, 0x70
        /*0062*/ 	.byte	0x73, 0x70, 0x65, 0x63, 0x69, 0x61, 0x6c, 0x69, 0x7a, 0x65, 0x64, 0x2e, 0x68, 0x70, 0x70, 0x00
	.type		__unnamed_1,@object
	.size		__unnamed_1,(.L_0 - __unnamed_1)
__unnamed_1:
        /* <DEDUP_REMOVED lines=174> */
        /*0b52*/ 	.byte	0x00
.L_0:


//--------------------- .nv.shared._ZN7cutlass13device_kernelINS_4gemm6kernel13GemmUniversalIN4cute5tupleIJiiiiEEENS1_10collective13CollectiveMmaINS1_34MainloopSm90TmaGmmaWarpSpecializedILi4ENS5_IJNS4_1CILi1EEENSA_ILi2EEESB_EEENS1_35KernelTmaWarpSpecializedCooperativeEEENS5_IJNSA_ILi256EEESG_NSA_ILi128EEEEEEaNS5_IJlSB_lEEEaSJ_NS4_8TiledMMAINS4_8MMA_AtomIJNS4_4SM904GMMA27MMA_64x256x32_S32S8S8_SS_TNEEEENS4_6LayoutINS5_IJSC_SB_SB_EEENS5_IJSB_NSA_ILi0EEESS_EEEEENS5_IJNS4_10UnderscoreESV_SV_EEEEENS4_23SM90_TMA_LOAD_MULTICASTENS4_14ComposedLayoutINS4_7SwizzleILi3ELi4ELi3EEENS4_18smem_ptr_flag_bitsILi8EEENSQ_INS5_IJNSA_ILi8EEESH_EEENS5_IJSH_SB_EEEEEEEvNS4_8identityENS4_13SM90_TMA_LOADES18_vS19_EENS_8epilogue10collective6detail29Sm90TmaWarpSpecializedAdapterINS1D_15DefaultEpilogueIaSJ_SJ_NS1C_6thread17LinearCombinationIaLi1EiiLNS1H_9ScaleType4KindE0ELNS_15FloatRoundStyleE2EaEENS1_15EpilogueDefaultEEEEEvvEEEEvNT_6ParamsE --------------------------
	.section	.nv.shared._ZN7cutlass13device_kernelINS_4gemm6kernel13GemmUniversalIN4cute5tupleIJiiiiEEENS1_10collective13CollectiveMmaINS1_34MainloopSm90TmaGmmaWarpSpecializedILi4ENS5_IJNS4_1CILi1EEENSA_ILi2EEESB_EEENS1_35KernelTmaWarpSpecializedCooperativeEEENS5_IJNSA_ILi256EEESG_NSA_ILi128EEEEEEaNS5_IJlSB_lEEEaSJ_NS4_8TiledMMAINS4_8MMA_AtomIJNS4_4SM904GMMA27MMA_64x256x32_S32S8S8_SS_TNEEEENS4_6LayoutINS5_IJSC_SB_SB_EEENS5_IJSB_NSA_ILi0EEESS_EEEEENS5_IJNS4_10UnderscoreESV_SV_EEEEENS4_23SM90_TMA_LOAD_MULTICASTENS4_14ComposedLayoutINS4_7SwizzleILi3ELi4ELi3EEENS4_18smem_ptr_flag_bitsILi8EEENSQ_INS5_IJNSA_ILi8EEESH_EEENS5_IJSH_SB_EEEEEEEvNS4_8identityENS4_13SM90_TMA_LOADES18_vS19_EENS_8epilogue10collective6detail29Sm90TmaWarpSpecializedAdapterINS1D_15DefaultEpilogueIaSJ_SJ_NS1C_6thread17LinearCombinationIaLi1EiiLNS1H_9ScaleType4KindE0ELNS_15FloatRoundStyleE2EaEENS1_15EpilogueDefaultEEEEEvvEEEEvNT_6ParamsE,"aw",@nobits
	.sectionflags	@""
	.align	16
	.zero		1024


//--------------------- .nv.shared.reserved.0     --------------------------
	.section	.nv.shared.reserved.0,"aw",@nobits
	.weak		__nv_reservedSMEM_offset_0_alias
	.size		__nv_reservedSMEM_offset_0_alias, 0, 0
	.other		__nv_reservedSMEM_offset_0_alias,@"STO_CUDA_RESERVED_SHARED STV_DEFAULT"
__nv_reservedSMEM_offset_0_alias:
	.zero		0


//--------------------- .nv.global                --------------------------
	.section	.nv.global,"aw",@nobits
.nv.global:
	.type		_ZN39_INTERNAL_bbf43ddd_4_k_cu_50039555_59014cute1_E,@object
	.size		_ZN39_INTERNAL_bbf43ddd_4_k_cu_50039555_59014cute1_E,(_ZN39_INTERNAL_bbf43ddd_4_k_cu_50039555_59014cuda3std3__45__cpo6cbeginE - _ZN39_INTERNAL_bbf43ddd_4_k_cu_50039555_59014cute1_E)
_ZN39_INTERNAL_bbf43ddd_4_k_cu_50039555_59014cute1_E:
	.zero		1
	.type		_ZN39_INTERNAL_bbf43ddd_4_k_cu_50039555_59014cuda3std3__45__cpo6cbeginE,@object
	.size		_ZN39_INTERNAL_bbf43ddd_4_k_cu_50039555_59014cuda3std3__45__cpo6cbeginE,(_ZN39_INTERNAL_bbf43ddd_4_k_cu_50039555_59014cuda3std3__48in_placeE - _ZN39_INTERNAL_bbf43ddd_4_k_cu_50039555_59014cuda3std3__45__cpo6cbeginE)
_ZN39_INTERNAL_bbf43ddd_4_k_cu_50039555_59014cuda3std3__45__cpo6cbeginE:
	.zero		1
	.type		_ZN39_INTERNAL_bbf43ddd_4_k_cu_50039555_59014cuda3std3__48in_placeE,@object
	.size		_ZN39_INTERNAL_bbf43ddd_4_k_cu_50039555_59014cuda3std3__48in_placeE,(_ZN39_INTERNAL_bbf43ddd_4_k_cu_50039555_59014cuda3std6ranges3__45__cpo9iter_moveE - _ZN39_INTERNAL_bbf43ddd_4_k_cu_50039555_59014cuda3std3__48in_placeE)
_ZN39_INTERNAL_bbf43ddd_4_k_cu_50039555_59014cuda3std3__48in_placeE:
	.zero		1
	.type		_ZN39_INTERNAL_bbf43ddd_4_k_cu_50039555_59014cuda3std6ranges3__45__cpo9iter_moveE,@object
	.size		_ZN39_INTERNAL_bbf43ddd_4_k_cu_50039555_59014cuda3std6ranges3__45__cpo9iter_moveE,(_ZN39_INTERNAL_bbf43ddd_4_k_cu_50039555_59014cuda3std3__45__cpo5beginE - _ZN39_INTERNAL_bbf43ddd_4_k_cu_50039555_59014cuda3std6ranges3__45__cpo9iter_moveE)
_ZN39_INTERNAL_bbf43ddd_4_k_cu_50039555_59014cuda3std6ranges3__45__cpo9iter_moveE:
	.zero		1
	.type		_ZN39_INTERNAL_bbf43ddd_4_k_cu_50039555_59014cuda3std3__45__cpo5beginE,@object
	.size		_ZN39_INTERNAL_bbf43ddd_4_k_cu_50039555_59014cuda3std3__45__cpo5beginE,(_ZN39_INTERNAL_bbf43ddd_4_k_cu_50039555_59014cuda3std3__441_GLOBAL__N__bbf43ddd_4_k_cu_50039555_59016ignoreE - _ZN39_INTERNAL_bbf43ddd_4_k_cu_50039555_59014cuda3std3__45__cpo5beginE)
_ZN39_INTERNAL_bbf43ddd_4_k_cu_50039555_59014cuda3std3__45__cpo5beginE:
	.zero		1
	.type		_ZN39_INTERNAL_bbf43ddd_4_k_cu_50039555_59014cuda3std3__441_GLOBAL__N__bbf43ddd_4_k_cu_50039555_59016ignoreE,@object
	.size		_ZN39_INTERNAL_bbf43ddd_4_k_cu_50039555_59014cuda3std3__441_GLOBAL__N__bbf43ddd_4_k_cu_50039555_59016ignoreE,(_ZN39_INTERNAL_bbf43ddd_4_k_cu_50039555_59014cute7productE - _ZN39_INTERNAL_bbf43ddd_4_k_cu_50039555_59014cuda3std3__441_GLOBAL__N__bbf43ddd_4_k_cu_50039555_59016ignoreE)
_ZN39_INTERNAL_bbf43ddd_4_k_cu_50039555_59014cuda3std3__441_GLOBAL__N__bbf43ddd_4_k_cu_50039555_59016ignoreE:
	.zero		1
	.type		_ZN39_INTERNAL_bbf43ddd_4_k_cu_50039555_59014cute7productE,@object
	.size		_ZN39_INTERNAL_bbf43ddd_4_k_cu_50039555_59014cute7productE,(_ZN39_INTERNAL_bbf43ddd_4_k_cu_50039555_59014cuda3std3__45__cpo3endE - _ZN39_INTERNAL_bbf43ddd_4_k_cu_50039555_59014cute7productE)
_ZN39_INTERNAL_bbf43ddd_4_k_cu_50039555_59014cute7productE:
	.zero		1
	.type		_ZN39_INTERNAL_bbf43ddd_4_k_cu_50039555_59014cuda3std3__45__cpo3endE,@object
	.size		_ZN39_INTERNAL_bbf43ddd_4_k_cu_50039555_59014cuda3std3__45__cpo3endE,(_ZN39_INTERNAL_bbf43ddd_4_k_cu_50039555_59014cuda3std3__419piecewise_constructE - _ZN39_INTERNAL_bbf43ddd_4_k_cu_50039555_59014cuda3std3__45__cpo3endE)
_ZN39_INTERNAL_bbf43ddd_4_k_cu_50039555_59014cuda3std3__45__cpo3endE:
	.zero		1
	.type		_ZN39_INTERNAL_bbf43ddd_4_k_cu_50039555_59014cuda3std3__419piecewise_constructE,@object
	.size		_ZN39_INTERNAL_bbf43ddd_4_k_cu_50039555_59014cuda3std3__419piecewise_constructE,(_ZN39_INTERNAL_bbf43ddd_4_k_cu_50039555_59014cuda3std3__45__cpo4cendE - _ZN39_INTERNAL_bbf43ddd_4_k_cu_50039555_59014cuda3std3__419piecewise_constructE)
_ZN39_INTERNAL_bbf43ddd_4_k_cu_50039555_59014cuda3std3__419piecewise_constructE:
	.zero		1
	.type		_ZN39_INTERNAL_bbf43ddd_4_k_cu_50039555_59014cuda3std3__45__cpo4cendE,@object
	.size		_ZN39_INTERNAL_bbf43ddd_4_k_cu_50039555_59014cuda3std3__45__cpo4cendE,(_ZN39_INTERNAL_bbf43ddd_4_k_cu_50039555_59014cuda3std6ranges3__45__cpo4swapE - _ZN39_INTERNAL_bbf43ddd_4_k_cu_50039555_59014cuda3std3__45__cpo4cendE)
_ZN39_INTERNAL_bbf43ddd_4_k_cu_50039555_59014cuda3std3__45__cpo4cendE:
	.zero		1
	.type		_ZN39_INTERNAL_bbf43ddd_4_k_cu_50039555_59014cuda3std6ranges3__45__cpo4swapE,@object
	.size		_ZN39_INTERNAL_bbf43ddd_4_k_cu_50039555_59014cuda3std6ranges3__45__cpo4swapE,(.L_8 - _ZN39_INTERNAL_bbf43ddd_4_k_cu_50039555_59014cuda3std6ranges3__45__cpo4swapE)
_ZN39_INTERNAL_bbf43ddd_4_k_cu_50039555_59014cuda3std6ranges3__45__cpo4swapE:
	.zero		1
.L_8:


//--------------------- .nv.constant0._ZN7cutlass13device_kernelINS_4gemm6kernel13GemmUniversalIN4cute5tupleIJiiiiEEENS1_10collective13CollectiveMmaINS1_34MainloopSm90TmaGmmaWarpSpecializedILi4ENS5_IJNS4_1CILi1EEENSA_ILi2EEESB_EEENS1_35KernelTmaWarpSpecializedCooperativeEEENS5_IJNSA_ILi256EEESG_NSA_ILi128EEEEEEaNS5_IJlSB_lEEEaSJ_NS4_8TiledMMAINS4_8MMA_AtomIJNS4_4SM904GMMA27MMA_64x256x32_S32S8S8_SS_TNEEEENS4_6LayoutINS5_IJSC_SB_SB_EEENS5_IJSB_NSA_ILi0EEESS_EEEEENS5_IJNS4_10UnderscoreESV_SV_EEEEENS4_23SM90_TMA_LOAD_MULTICASTENS4_14ComposedLayoutINS4_7SwizzleILi3ELi4ELi3EEENS4_18smem_ptr_flag_bitsILi8EEENSQ_INS5_IJNSA_ILi8EEESH_EEENS5_IJSH_SB_EEEEEEEvNS4_8identityENS4_13SM90_TMA_LOADES18_vS19_EENS_8epilogue10collective6detail29Sm90TmaWarpSpecializedAdapterINS1D_15DefaultEpilogueIaSJ_SJ_NS1C_6thread17LinearCombinationIaLi1EiiLNS1H_9ScaleType4KindE0ELNS_15FloatRoundStyleE2EaEENS1_15EpilogueDefaultEEEEEvvEEEEvNT_6ParamsE --------------------------
	.section	.nv.constant0._ZN7cutlass13device_kernelINS_4gemm6kernel13GemmUniversalIN4cute5tupleIJiiiiEEENS1_10collective13CollectiveMmaINS1_34MainloopSm90TmaGmmaWarpSpecializedILi4ENS5_IJNS4_1CILi1EEENSA_ILi2EEESB_EEENS1_35KernelTmaWarpSpecializedCooperativeEEENS5_IJNSA_ILi256EEESG_NSA_ILi128EEEEEEaNS5_IJlSB_lEEEaSJ_NS4_8TiledMMAINS4_8MMA_AtomIJNS4_4SM904GMMA27MMA_64x256x32_S32S8S8_SS_TNEEEENS4_6LayoutINS5_IJSC_SB_SB_EEENS5_IJSB_NSA_ILi0EEESS_EEEEENS5_IJNS4_10UnderscoreESV_SV_EEEEENS4_23SM90_TMA_LOAD_MULTICASTENS4_14ComposedLayoutINS4_7SwizzleILi3ELi4ELi3EEENS4_18smem_ptr_flag_bitsILi8EEENSQ_INS5_IJNSA_ILi8EEESH_EEENS5_IJSH_SB_EEEEEEEvNS4_8identityENS4_13SM90_TMA_LOADES18_vS19_EENS_8epilogue10collective6detail29Sm90TmaWarpSpecializedAdapterINS1D_15DefaultEpilogueIaSJ_SJ_NS1C_6thread17LinearCombinationIaLi1EiiLNS1H_9ScaleType4KindE0ELNS_15FloatRoundStyleE2EaEENS1_15EpilogueDefaultEEEEEvvEEEEvNT_6ParamsE,"a",@progbits
	.sectionflags	@""
	.align	4
.nv.constant0._ZN7cutlass13device_kernelINS_4gemm6kernel13GemmUniversalIN4cute5tupleIJiiiiEEENS1_10collective13CollectiveMmaINS1_34MainloopSm90TmaGmmaWarpSpecializedILi4ENS5_IJNS4_1CILi1EEENSA_ILi2EEESB_EEENS1_35KernelTmaWarpSpecializedCooperativeEEENS5_IJNSA_ILi256EEESG_NSA_ILi128EEEEEEaNS5_IJlSB_lEEEaSJ_NS4_8TiledMMAINS4_8MMA_AtomIJNS4_4SM904GMMA27MMA_64x256x32_S32S8S8_SS_TNEEEENS4_6LayoutINS5_IJSC_SB_SB_EEENS5_IJSB_NSA_ILi0EEESS_EEEEENS5_IJNS4_10UnderscoreESV_SV_EEEEENS4_23SM90_TMA_LOAD_MULTICASTENS4_14ComposedLayoutINS4_7SwizzleILi3ELi4ELi3EEENS4_18smem_ptr_flag_bitsILi8EEENSQ_INS5_IJNSA_ILi8EEESH_EEENS5_IJSH_SB_EEEEEEEvNS4_8identityENS4_13SM90_TMA_LOADES18_vS19_EENS_8epilogue10collective6detail29Sm90TmaWarpSpecializedAdapterINS1D_15DefaultEpilogueIaSJ_SJ_NS1C_6thread17LinearCombinationIaLi1EiiLNS1H_9ScaleType4KindE0ELNS_15FloatRoundStyleE2EaEENS1_15EpilogueDefaultEEEEEvvEEEEvNT_6ParamsE:
	.zero		1664


//--------------------- SYMBOLS --------------------------

	.type		.nv.reservedSmem.offset0,@object
	.size		.nv.reservedSmem.offset0,0x4
	.type		__assertfail,@function
